//
// Generated by NVIDIA NVVM Compiler
//
// Compiler Build ID: CL-36424714
// Cuda compilation tools, release 13.0, V13.0.88
// Based on NVVM 20.0.0
//

.version 9.0
.target sm_100
.address_size 64

	// .globl	_Z14dgemv32_kernelidPdiS_S_
// _ZZ14dgemv32_kernelidPdiS_S_E4buff has been demoted
// _ZZ15dgemvT32_kernelidPdiS_S_E4buff has been demoted
// _ZZ15dgemvT32_kernelidPdiS_S_E2la has been demoted
// _ZZ22inplace_dgemm_kernel_TidPdiS_iE2As has been demoted
// _ZZ22inplace_dgemm_kernel_TidPdiS_iE2Bs has been demoted
// _ZZ22inplace_dgemm_kernel_NidPdiS_iE2As has been demoted
// _ZZ22inplace_dgemm_kernel_NidPdiS_iE2Bs has been demoted
// _ZZ18diag_dtrtri_kernelccPdS_iE2Bs has been demoted
// _ZZ18diag_dtrtri_kernelccPdS_iE9workspace has been demoted

.visible .entry _Z14dgemv32_kernelidPdiS_S_(
	.param .u32 _Z14dgemv32_kernelidPdiS_S__param_0,
	.param .f64 _Z14dgemv32_kernelidPdiS_S__param_1,
	.param .u64 .ptr .align 1 _Z14dgemv32_kernelidPdiS_S__param_2,
	.param .u32 _Z14dgemv32_kernelidPdiS_S__param_3,
	.param .u64 .ptr .align 1 _Z14dgemv32_kernelidPdiS_S__param_4,
	.param .u64 .ptr .align 1 _Z14dgemv32_kernelidPdiS_S__param_5
)
{
	.reg .pred 	%p<2>;
	.reg .b32 	%r<10>;
	.reg .b64 	%rd<45>;
	.reg .b64 	%fd<100>;
	// demoted variable
	.shared .align 8 .b8 _ZZ14dgemv32_kernelidPdiS_S_E4buff[256];
	ld.param.u32 	%r2, [_Z14dgemv32_kernelidPdiS_S__param_0];
	ld.param.f64 	%fd2, [_Z14dgemv32_kernelidPdiS_S__param_1];
	ld.param.u64 	%rd2, [_Z14dgemv32_kernelidPdiS_S__param_2];
	ld.param.u32 	%r3, [_Z14dgemv32_kernelidPdiS_S__param_3];
	ld.param.u64 	%rd3, [_Z14dgemv32_kernelidPdiS_S__param_4];
	ld.param.u64 	%rd1, [_Z14dgemv32_kernelidPdiS_S__param_5];
	cvta.to.global.u64 	%rd4, %rd2;
	cvta.to.global.u64 	%rd5, %rd3;
	mov.u32 	%r4, %ctaid.x;
	shl.b32 	%r5, %r4, 5;
	mov.u32 	%r6, %tid.x;
	add.s32 	%r1, %r5, %r6;
	mul.wide.s32 	%rd6, %r1, 8;
	add.s64 	%rd7, %rd4, %rd6;
	mul.wide.u32 	%rd8, %r6, 8;
	add.s64 	%rd9, %rd5, %rd8;
	ld.global.f64 	%fd3, [%rd9];
	shl.b32 	%r7, %r6, 3;
	mov.u32 	%r8, _ZZ14dgemv32_kernelidPdiS_S_E4buff;
	add.s32 	%r9, %r8, %r7;
	st.shared.f64 	[%r9], %fd3;
	bar.sync 	0;
	ld.global.f64 	%fd4, [%rd7];
	ld.shared.f64 	%fd5, [_ZZ14dgemv32_kernelidPdiS_S_E4buff];
	fma.rn.f64 	%fd6, %fd4, %fd5, 0d0000000000000000;
	mul.wide.s32 	%rd10, %r3, 8;
	add.s64 	%rd11, %rd7, %rd10;
	ld.global.f64 	%fd7, [%rd11];
	ld.shared.f64 	%fd8, [_ZZ14dgemv32_kernelidPdiS_S_E4buff+8];
	fma.rn.f64 	%fd9, %fd7, %fd8, %fd6;
	add.s64 	%rd12, %rd11, %rd10;
	ld.global.f64 	%fd10, [%rd12];
	ld.shared.f64 	%fd11, [_ZZ14dgemv32_kernelidPdiS_S_E4buff+16];
	fma.rn.f64 	%fd12, %fd10, %fd11, %fd9;
	add.s64 	%rd13, %rd12, %rd10;
	ld.global.f64 	%fd13, [%rd13];
	ld.shared.f64 	%fd14, [_ZZ14dgemv32_kernelidPdiS_S_E4buff+24];
	fma.rn.f64 	%fd15, %fd13, %fd14, %fd12;
	add.s64 	%rd14, %rd13, %rd10;
	ld.global.f64 	%fd16, [%rd14];
	ld.shared.f64 	%fd17, [_ZZ14dgemv32_kernelidPdiS_S_E4buff+32];
	fma.rn.f64 	%fd18, %fd16, %fd17, %fd15;
	add.s64 	%rd15, %rd14, %rd10;
	ld.global.f64 	%fd19, [%rd15];
	ld.shared.f64 	%fd20, [_ZZ14dgemv32_kernelidPdiS_S_E4buff+40];
	fma.rn.f64 	%fd21, %fd19, %fd20, %fd18;
	add.s64 	%rd16, %rd15, %rd10;
	ld.global.f64 	%fd22, [%rd16];
	ld.shared.f64 	%fd23, [_ZZ14dgemv32_kernelidPdiS_S_E4buff+48];
	fma.rn.f64 	%fd24, %fd22, %fd23, %fd21;
	add.s64 	%rd17, %rd16, %rd10;
	ld.global.f64 	%fd25, [%rd17];
	ld.shared.f64 	%fd26, [_ZZ14dgemv32_kernelidPdiS_S_E4buff+56];
	fma.rn.f64 	%fd27, %fd25, %fd26, %fd24;
	add.s64 	%rd18, %rd17, %rd10;
	ld.global.f64 	%fd28, [%rd18];
	ld.shared.f64 	%fd29, [_ZZ14dgemv32_kernelidPdiS_S_E4buff+64];
	fma.rn.f64 	%fd30, %fd28, %fd29, %fd27;
	add.s64 	%rd19, %rd18, %rd10;
	ld.global.f64 	%fd31, [%rd19];
	ld.shared.f64 	%fd32, [_ZZ14dgemv32_kernelidPdiS_S_E4buff+72];
	fma.rn.f64 	%fd33, %fd31, %fd32, %fd30;
	add.s64 	%rd20, %rd19, %rd10;
	ld.global.f64 	%fd34, [%rd20];
	ld.shared.f64 	%fd35, [_ZZ14dgemv32_kernelidPdiS_S_E4buff+80];
	fma.rn.f64 	%fd36, %fd34, %fd35, %fd33;
	add.s64 	%rd21, %rd20, %rd10;
	ld.global.f64 	%fd37, [%rd21];
	ld.shared.f64 	%fd38, [_ZZ14dgemv32_kernelidPdiS_S_E4buff+88];
	fma.rn.f64 	%fd39, %fd37, %fd38, %fd36;
	add.s64 	%rd22, %rd21, %rd10;
	ld.global.f64 	%fd40, [%rd22];
	ld.shared.f64 	%fd41, [_ZZ14dgemv32_kernelidPdiS_S_E4buff+96];
	fma.rn.f64 	%fd42, %fd40, %fd41, %fd39;
	add.s64 	%rd23, %rd22, %rd10;
	ld.global.f64 	%fd43, [%rd23];
	ld.shared.f64 	%fd44, [_ZZ14dgemv32_kernelidPdiS_S_E4buff+104];
	fma.rn.f64 	%fd45, %fd43, %fd44, %fd42;
	add.s64 	%rd24, %rd23, %rd10;
	ld.global.f64 	%fd46, [%rd24];
	ld.shared.f64 	%fd47, [_ZZ14dgemv32_kernelidPdiS_S_E4buff+112];
	fma.rn.f64 	%fd48, %fd46, %fd47, %fd45;
	add.s64 	%rd25, %rd24, %rd10;
	ld.global.f64 	%fd49, [%rd25];
	ld.shared.f64 	%fd50, [_ZZ14dgemv32_kernelidPdiS_S_E4buff+120];
	fma.rn.f64 	%fd51, %fd49, %fd50, %fd48;
	add.s64 	%rd26, %rd25, %rd10;
	ld.global.f64 	%fd52, [%rd26];
	ld.shared.f64 	%fd53, [_ZZ14dgemv32_kernelidPdiS_S_E4buff+128];
	fma.rn.f64 	%fd54, %fd52, %fd53, %fd51;
	add.s64 	%rd27, %rd26, %rd10;
	ld.global.f64 	%fd55, [%rd27];
	ld.shared.f64 	%fd56, [_ZZ14dgemv32_kernelidPdiS_S_E4buff+136];
	fma.rn.f64 	%fd57, %fd55, %fd56, %fd54;
	add.s64 	%rd28, %rd27, %rd10;
	ld.global.f64 	%fd58, [%rd28];
	ld.shared.f64 	%fd59, [_ZZ14dgemv32_kernelidPdiS_S_E4buff+144];
	fma.rn.f64 	%fd60, %fd58, %fd59, %fd57;
	add.s64 	%rd29, %rd28, %rd10;
	ld.global.f64 	%fd61, [%rd29];
	ld.shared.f64 	%fd62, [_ZZ14dgemv32_kernelidPdiS_S_E4buff+152];
	fma.rn.f64 	%fd63, %fd61, %fd62, %fd60;
	add.s64 	%rd30, %rd29, %rd10;
	ld.global.f64 	%fd64, [%rd30];
	ld.shared.f64 	%fd65, [_ZZ14dgemv32_kernelidPdiS_S_E4buff+160];
	fma.rn.f64 	%fd66, %fd64, %fd65, %fd63;
	add.s64 	%rd31, %rd30, %rd10;
	ld.global.f64 	%fd67, [%rd31];
	ld.shared.f64 	%fd68, [_ZZ14dgemv32_kernelidPdiS_S_E4buff+168];
	fma.rn.f64 	%fd69, %fd67, %fd68, %fd66;
	add.s64 	%rd32, %rd31, %rd10;
	ld.global.f64 	%fd70, [%rd32];
	ld.shared.f64 	%fd71, [_ZZ14dgemv32_kernelidPdiS_S_E4buff+176];
	fma.rn.f64 	%fd72, %fd70, %fd71, %fd69;
	add.s64 	%rd33, %rd32, %rd10;
	ld.global.f64 	%fd73, [%rd33];
	ld.shared.f64 	%fd74, [_ZZ14dgemv32_kernelidPdiS_S_E4buff+184];
	fma.rn.f64 	%fd75, %fd73, %fd74, %fd72;
	add.s64 	%rd34, %rd33, %rd10;
	ld.global.f64 	%fd76, [%rd34];
	ld.shared.f64 	%fd77, [_ZZ14dgemv32_kernelidPdiS_S_E4buff+192];
	fma.rn.f64 	%fd78, %fd76, %fd77, %fd75;
	add.s64 	%rd35, %rd34, %rd10;
	ld.global.f64 	%fd79, [%rd35];
	ld.shared.f64 	%fd80, [_ZZ14dgemv32_kernelidPdiS_S_E4buff+200];
	fma.rn.f64 	%fd81, %fd79, %fd80, %fd78;
	add.s64 	%rd36, %rd35, %rd10;
	ld.global.f64 	%fd82, [%rd36];
	ld.shared.f64 	%fd83, [_ZZ14dgemv32_kernelidPdiS_S_E4buff+208];
	fma.rn.f64 	%fd84, %fd82, %fd83, %fd81;
	add.s64 	%rd37, %rd36, %rd10;
	ld.global.f64 	%fd85, [%rd37];
	ld.shared.f64 	%fd86, [_ZZ14dgemv32_kernelidPdiS_S_E4buff+216];
	fma.rn.f64 	%fd87, %fd85, %fd86, %fd84;
	add.s64 	%rd38, %rd37, %rd10;
	ld.global.f64 	%fd88, [%rd38];
	ld.shared.f64 	%fd89, [_ZZ14dgemv32_kernelidPdiS_S_E4buff+224];
	fma.rn.f64 	%fd90, %fd88, %fd89, %fd87;
	add.s64 	%rd39, %rd38, %rd10;
	ld.global.f64 	%fd91, [%rd39];
	ld.shared.f64 	%fd92, [_ZZ14dgemv32_kernelidPdiS_S_E4buff+232];
	fma.rn.f64 	%fd93, %fd91, %fd92, %fd90;
	add.s64 	%rd40, %rd39, %rd10;
	ld.global.f64 	%fd94, [%rd40];
	ld.shared.f64 	%fd95, [_ZZ14dgemv32_kernelidPdiS_S_E4buff+240];
	fma.rn.f64 	%fd96, %fd94, %fd95, %fd93;
	add.s64 	%rd41, %rd40, %rd10;
	ld.global.f64 	%fd97, [%rd41];
	ld.shared.f64 	%fd98, [_ZZ14dgemv32_kernelidPdiS_S_E4buff+248];
	fma.rn.f64 	%fd1, %fd97, %fd98, %fd96;
	setp.ge.s32 	%p1, %r1, %r2;
	@%p1 bra 	$L__BB0_2;
	cvta.to.global.u64 	%rd42, %rd1;
	mul.f64 	%fd99, %fd2, %fd1;
	add.s64 	%rd44, %rd42, %rd6;
	st.global.f64 	[%rd44], %fd99;
$L__BB0_2:
	ret;

}
	// .globl	_Z15dgemvT32_kernelidPdiS_S_
.visible .entry _Z15dgemvT32_kernelidPdiS_S_(
	.param .u32 _Z15dgemvT32_kernelidPdiS_S__param_0,
	.param .f64 _Z15dgemvT32_kernelidPdiS_S__param_1,
	.param .u64 .ptr .align 1 _Z15dgemvT32_kernelidPdiS_S__param_2,
	.param .u32 _Z15dgemvT32_kernelidPdiS_S__param_3,
	.param .u64 .ptr .align 1 _Z15dgemvT32_kernelidPdiS_S__param_4,
	.param .u64 .ptr .align 1 _Z15dgemvT32_kernelidPdiS_S__param_5
)
{
	.reg .pred 	%p<2>;
	.reg .b32 	%r<45>;
	.reg .b64 	%rd<43>;
	.reg .b64 	%fd<71>;
	// demoted variable
	.shared .align 8 .b8 _ZZ15dgemvT32_kernelidPdiS_S_E4buff[512];
	// demoted variable
	.shared .align 8 .b8 _ZZ15dgemvT32_kernelidPdiS_S_E2la[8448];
	ld.param.u32 	%r3, [_Z15dgemvT32_kernelidPdiS_S__param_0];
	ld.param.f64 	%fd1, [_Z15dgemvT32_kernelidPdiS_S__param_1];
	ld.param.u64 	%rd2, [_Z15dgemvT32_kernelidPdiS_S__param_2];
	ld.param.u32 	%r4, [_Z15dgemvT32_kernelidPdiS_S__param_3];
	ld.param.u64 	%rd3, [_Z15dgemvT32_kernelidPdiS_S__param_4];
	ld.param.u64 	%rd1, [_Z15dgemvT32_kernelidPdiS_S__param_5];
	cvta.to.global.u64 	%rd4, %rd3;
	mov.u32 	%r5, %tid.x;
	mov.u32 	%r6, %tid.y;
	mov.u32 	%r7, %ctaid.x;
	shl.b32 	%r8, %r7, 8;
	shr.s32 	%r9, %r8, 3;
	add.s32 	%r10, %r9, %r6;
	shl.b32 	%r11, %r10, 8;
	shr.s32 	%r12, %r11, 8;
	shl.b32 	%r13, %r4, 8;
	shr.s32 	%r14, %r13, 8;
	mad.lo.s32 	%r15, %r14, %r12, %r5;
	shl.b32 	%r16, %r6, 5;
	add.s32 	%r17, %r16, %r5;
	mul.wide.u32 	%rd5, %r5, 8;
	add.s64 	%rd6, %rd4, %rd5;
	ld.global.f64 	%fd2, [%rd6];
	shl.b32 	%r18, %r17, 3;
	mov.u32 	%r19, _ZZ15dgemvT32_kernelidPdiS_S_E4buff;
	add.s32 	%r20, %r19, %r18;
	st.shared.f64 	[%r20], %fd2;
	shl.b32 	%r21, %r5, 3;
	mov.u32 	%r22, _ZZ15dgemvT32_kernelidPdiS_S_E2la;
	add.s32 	%r23, %r22, %r21;
	shr.s32 	%r24, %r13, 7;
	cvta.to.global.u64 	%rd7, %rd2;
	mul.wide.s32 	%rd8, %r15, 8;
	add.s64 	%rd9, %rd7, %rd8;
	ld.global.f64 	%fd3, [%rd9];
	mad.lo.s32 	%r25, %r6, 264, %r23;
	st.shared.f64 	[%r25], %fd3;
	mul.wide.s32 	%rd10, %r24, 8;
	add.s64 	%rd11, %rd9, %rd10;
	ld.global.f64 	%fd4, [%rd11];
	st.shared.f64 	[%r25+528], %fd4;
	shr.s32 	%r26, %r13, 6;
	mul.wide.s32 	%rd12, %r26, 8;
	add.s64 	%rd13, %rd9, %rd12;
	ld.global.f64 	%fd5, [%rd13];
	st.shared.f64 	[%r25+1056], %fd5;
	mul.lo.s32 	%r27, %r24, 3;
	mul.wide.s32 	%rd14, %r27, 8;
	add.s64 	%rd15, %rd9, %rd14;
	ld.global.f64 	%fd6, [%rd15];
	st.shared.f64 	[%r25+1584], %fd6;
	shr.s32 	%r28, %r13, 5;
	mul.wide.s32 	%rd16, %r28, 8;
	add.s64 	%rd17, %rd9, %rd16;
	ld.global.f64 	%fd7, [%rd17];
	st.shared.f64 	[%r25+2112], %fd7;
	mul.lo.s32 	%r29, %r24, 5;
	mul.wide.s32 	%rd18, %r29, 8;
	add.s64 	%rd19, %rd9, %rd18;
	ld.global.f64 	%fd8, [%rd19];
	st.shared.f64 	[%r25+2640], %fd8;
	mul.lo.s32 	%r30, %r24, 6;
	mul.wide.s32 	%rd20, %r30, 8;
	add.s64 	%rd21, %rd9, %rd20;
	ld.global.f64 	%fd9, [%rd21];
	st.shared.f64 	[%r25+3168], %fd9;
	mul.lo.s32 	%r31, %r24, 7;
	mul.wide.s32 	%rd22, %r31, 8;
	add.s64 	%rd23, %rd9, %rd22;
	ld.global.f64 	%fd10, [%rd23];
	st.shared.f64 	[%r25+3696], %fd10;
	shr.s32 	%r32, %r13, 4;
	mul.wide.s32 	%rd24, %r32, 8;
	add.s64 	%rd25, %rd9, %rd24;
	ld.global.f64 	%fd11, [%rd25];
	st.shared.f64 	[%r25+4224], %fd11;
	mul.lo.s32 	%r33, %r24, 9;
	mul.wide.s32 	%rd26, %r33, 8;
	add.s64 	%rd27, %rd9, %rd26;
	ld.global.f64 	%fd12, [%rd27];
	st.shared.f64 	[%r25+4752], %fd12;
	mul.lo.s32 	%r34, %r24, 10;
	mul.wide.s32 	%rd28, %r34, 8;
	add.s64 	%rd29, %rd9, %rd28;
	ld.global.f64 	%fd13, [%rd29];
	st.shared.f64 	[%r25+5280], %fd13;
	mul.lo.s32 	%r35, %r24, 11;
	mul.wide.s32 	%rd30, %r35, 8;
	add.s64 	%rd31, %rd9, %rd30;
	ld.global.f64 	%fd14, [%rd31];
	st.shared.f64 	[%r25+5808], %fd14;
	mul.lo.s32 	%r36, %r24, 12;
	mul.wide.s32 	%rd32, %r36, 8;
	add.s64 	%rd33, %rd9, %rd32;
	ld.global.f64 	%fd15, [%rd33];
	st.shared.f64 	[%r25+6336], %fd15;
	mul.lo.s32 	%r37, %r24, 13;
	mul.wide.s32 	%rd34, %r37, 8;
	add.s64 	%rd35, %rd9, %rd34;
	ld.global.f64 	%fd16, [%rd35];
	st.shared.f64 	[%r25+6864], %fd16;
	mul.lo.s32 	%r38, %r24, 14;
	mul.wide.s32 	%rd36, %r38, 8;
	add.s64 	%rd37, %rd9, %rd36;
	ld.global.f64 	%fd17, [%rd37];
	st.shared.f64 	[%r25+7392], %fd17;
	mul.lo.s32 	%r39, %r24, 15;
	mul.wide.s32 	%rd38, %r39, 8;
	add.s64 	%rd39, %rd9, %rd38;
	ld.global.f64 	%fd18, [%rd39];
	st.shared.f64 	[%r25+7920], %fd18;
	bar.sync 	0;
	shl.b32 	%r40, %r5, 8;
	add.s32 	%r1, %r23, %r40;
	shl.b32 	%r41, %r6, 7;
	add.s32 	%r42, %r1, %r41;
	ld.shared.f64 	%fd19, [%r42];
	add.s32 	%r43, %r19, %r41;
	ld.shared.f64 	%fd20, [%r43];
	fma.rn.f64 	%fd21, %fd19, %fd20, 0d0000000000000000;
	ld.shared.f64 	%fd22, [%r42+8];
	ld.shared.f64 	%fd23, [%r43+8];
	fma.rn.f64 	%fd24, %fd22, %fd23, %fd21;
	ld.shared.f64 	%fd25, [%r42+16];
	ld.shared.f64 	%fd26, [%r43+16];
	fma.rn.f64 	%fd27, %fd25, %fd26, %fd24;
	ld.shared.f64 	%fd28, [%r42+24];
	ld.shared.f64 	%fd29, [%r43+24];
	fma.rn.f64 	%fd30, %fd28, %fd29, %fd27;
	ld.shared.f64 	%fd31, [%r42+32];
	ld.shared.f64 	%fd32, [%r43+32];
	fma.rn.f64 	%fd33, %fd31, %fd32, %fd30;
	ld.shared.f64 	%fd34, [%r42+40];
	ld.shared.f64 	%fd35, [%r43+40];
	fma.rn.f64 	%fd36, %fd34, %fd35, %fd33;
	ld.shared.f64 	%fd37, [%r42+48];
	ld.shared.f64 	%fd38, [%r43+48];
	fma.rn.f64 	%fd39, %fd37, %fd38, %fd36;
	ld.shared.f64 	%fd40, [%r42+56];
	ld.shared.f64 	%fd41, [%r43+56];
	fma.rn.f64 	%fd42, %fd40, %fd41, %fd39;
	ld.shared.f64 	%fd43, [%r42+64];
	ld.shared.f64 	%fd44, [%r43+64];
	fma.rn.f64 	%fd45, %fd43, %fd44, %fd42;
	ld.shared.f64 	%fd46, [%r42+72];
	ld.shared.f64 	%fd47, [%r43+72];
	fma.rn.f64 	%fd48, %fd46, %fd47, %fd45;
	ld.shared.f64 	%fd49, [%r42+80];
	ld.shared.f64 	%fd50, [%r43+80];
	fma.rn.f64 	%fd51, %fd49, %fd50, %fd48;
	ld.shared.f64 	%fd52, [%r42+88];
	ld.shared.f64 	%fd53, [%r43+88];
	fma.rn.f64 	%fd54, %fd52, %fd53, %fd51;
	ld.shared.f64 	%fd55, [%r42+96];
	ld.shared.f64 	%fd56, [%r43+96];
	fma.rn.f64 	%fd57, %fd55, %fd56, %fd54;
	ld.shared.f64 	%fd58, [%r42+104];
	ld.shared.f64 	%fd59, [%r43+104];
	fma.rn.f64 	%fd60, %fd58, %fd59, %fd57;
	ld.shared.f64 	%fd61, [%r42+112];
	ld.shared.f64 	%fd62, [%r43+112];
	fma.rn.f64 	%fd63, %fd61, %fd62, %fd60;
	ld.shared.f64 	%fd64, [%r42+120];
	ld.shared.f64 	%fd65, [%r43+120];
	fma.rn.f64 	%fd66, %fd64, %fd65, %fd63;
	add.s32 	%r2, %r9, %r5;
	mad.lo.s32 	%r44, %r6, -120, %r42;
	st.shared.f64 	[%r44], %fd66;
	bar.sync 	0;
	setp.ge.s32 	%p1, %r2, %r3;
	@%p1 bra 	$L__BB1_2;
	cvta.to.global.u64 	%rd40, %rd1;
	ld.shared.f64 	%fd67, [%r1];
	ld.shared.f64 	%fd68, [%r1+8];
	add.f64 	%fd69, %fd67, %fd68;
	mul.f64 	%fd70, %fd1, %fd69;
	mul.wide.s32 	%rd41, %r2, 8;
	add.s64 	%rd42, %rd40, %rd41;
	st.global.f64 	[%rd42], %fd70;
$L__BB1_2:
	ret;

}
	// .globl	_Z22inplace_dgemm_kernel_TidPdiS_i
.visible .entry _Z22inplace_dgemm_kernel_TidPdiS_i(
	.param .u32 _Z22inplace_dgemm_kernel_TidPdiS_i_param_0,
	.param .f64 _Z22inplace_dgemm_kernel_TidPdiS_i_param_1,
	.param .u64 .ptr .align 1 _Z22inplace_dgemm_kernel_TidPdiS_i_param_2,
	.param .u32 _Z22inplace_dgemm_kernel_TidPdiS_i_param_3,
	.param .u64 .ptr .align 1 _Z22inplace_dgemm_kernel_TidPdiS_i_param_4,
	.param .u32 _Z22inplace_dgemm_kernel_TidPdiS_i_param_5
)
{
	.reg .b32 	%r<24>;
	.reg .b64 	%rd<11>;
	.reg .b64 	%fd<200>;
	// demoted variable
	.shared .align 8 .b8 _ZZ22inplace_dgemm_kernel_TidPdiS_iE2As[8448];
	// demoted variable
	.shared .align 8 .b8 _ZZ22inplace_dgemm_kernel_TidPdiS_iE2Bs[4096];
	ld.param.f64 	%fd1, [_Z22inplace_dgemm_kernel_TidPdiS_i_param_1];
	ld.param.u64 	%rd1, [_Z22inplace_dgemm_kernel_TidPdiS_i_param_2];
	ld.param.u32 	%r1, [_Z22inplace_dgemm_kernel_TidPdiS_i_param_3];
	ld.param.u64 	%rd2, [_Z22inplace_dgemm_kernel_TidPdiS_i_param_4];
	ld.param.u32 	%r2, [_Z22inplace_dgemm_kernel_TidPdiS_i_param_5];
	cvta.to.global.u64 	%rd3, %rd2;
	cvta.to.global.u64 	%rd4, %rd1;
	mov.u32 	%r3, %tid.x;
	mov.u32 	%r4, %tid.y;
	mov.u32 	%r5, %ctaid.x;
	shl.b32 	%r6, %r5, 5;
	shl.b32 	%r7, %r1, 8;
	shr.s32 	%r8, %r7, 8;
	add.s32 	%r9, %r6, %r3;
	mad.lo.s32 	%r10, %r8, %r4, %r9;
	mul.wide.s32 	%rd5, %r10, 8;
	add.s64 	%rd6, %rd4, %rd5;
	shl.b32 	%r11, %r2, 8;
	shr.s32 	%r12, %r11, 8;
	mad.lo.s32 	%r13, %r12, %r3, %r4;
	mul.wide.s32 	%rd7, %r13, 8;
	add.s64 	%rd8, %rd3, %rd7;
	ld.global.f64 	%fd2, [%rd6];
	mov.u32 	%r14, _ZZ22inplace_dgemm_kernel_TidPdiS_iE2As;
	mad.lo.s32 	%r15, %r3, 264, %r14;
	shl.b32 	%r16, %r4, 3;
	add.s32 	%r17, %r15, %r16;
	st.shared.f64 	[%r17], %fd2;
	shl.b32 	%r18, %r1, 4;
	mul.wide.s32 	%rd9, %r18, 8;
	add.s64 	%rd10, %rd6, %rd9;
	ld.global.f64 	%fd3, [%rd10];
	st.shared.f64 	[%r17+128], %fd3;
	ld.global.f64 	%fd4, [%rd8];
	shl.b32 	%r19, %r4, 8;
	mov.u32 	%r20, _ZZ22inplace_dgemm_kernel_TidPdiS_iE2Bs;
	add.s32 	%r21, %r20, %r19;
	shl.b32 	%r22, %r3, 3;
	add.s32 	%r23, %r21, %r22;
	st.shared.f64 	[%r23], %fd4;
	bar.sync 	0;
	ld.shared.f64 	%fd5, [%r15];
	ld.shared.f64 	%fd6, [%r21];
	fma.rn.f64 	%fd7, %fd5, %fd6, 0d0000000000000000;
	ld.shared.f64 	%fd8, [%r21+8];
	ld.shared.f64 	%fd9, [%r15+8];
	fma.rn.f64 	%fd10, %fd9, %fd8, %fd7;
	ld.shared.f64 	%fd11, [%r21+16];
	ld.shared.f64 	%fd12, [%r15+16];
	fma.rn.f64 	%fd13, %fd12, %fd11, %fd10;
	ld.shared.f64 	%fd14, [%r21+24];
	ld.shared.f64 	%fd15, [%r15+24];
	fma.rn.f64 	%fd16, %fd15, %fd14, %fd13;
	ld.shared.f64 	%fd17, [%r21+32];
	ld.shared.f64 	%fd18, [%r15+32];
	fma.rn.f64 	%fd19, %fd18, %fd17, %fd16;
	ld.shared.f64 	%fd20, [%r21+40];
	ld.shared.f64 	%fd21, [%r15+40];
	fma.rn.f64 	%fd22, %fd21, %fd20, %fd19;
	ld.shared.f64 	%fd23, [%r21+48];
	ld.shared.f64 	%fd24, [%r15+48];
	fma.rn.f64 	%fd25, %fd24, %fd23, %fd22;
	ld.shared.f64 	%fd26, [%r21+56];
	ld.shared.f64 	%fd27, [%r15+56];
	fma.rn.f64 	%fd28, %fd27, %fd26, %fd25;
	ld.shared.f64 	%fd29, [%r21+64];
	ld.shared.f64 	%fd30, [%r15+64];
	fma.rn.f64 	%fd31, %fd30, %fd29, %fd28;
	ld.shared.f64 	%fd32, [%r21+72];
	ld.shared.f64 	%fd33, [%r15+72];
	fma.rn.f64 	%fd34, %fd33, %fd32, %fd31;
	ld.shared.f64 	%fd35, [%r21+80];
	ld.shared.f64 	%fd36, [%r15+80];
	fma.rn.f64 	%fd37, %fd36, %fd35, %fd34;
	ld.shared.f64 	%fd38, [%r21+88];
	ld.shared.f64 	%fd39, [%r15+88];
	fma.rn.f64 	%fd40, %fd39, %fd38, %fd37;
	ld.shared.f64 	%fd41, [%r21+96];
	ld.shared.f64 	%fd42, [%r15+96];
	fma.rn.f64 	%fd43, %fd42, %fd41, %fd40;
	ld.shared.f64 	%fd44, [%r21+104];
	ld.shared.f64 	%fd45, [%r15+104];
	fma.rn.f64 	%fd46, %fd45, %fd44, %fd43;
	ld.shared.f64 	%fd47, [%r21+112];
	ld.shared.f64 	%fd48, [%r15+112];
	fma.rn.f64 	%fd49, %fd48, %fd47, %fd46;
	ld.shared.f64 	%fd50, [%r21+120];
	ld.shared.f64 	%fd51, [%r15+120];
	fma.rn.f64 	%fd52, %fd51, %fd50, %fd49;
	ld.shared.f64 	%fd53, [%r21+128];
	ld.shared.f64 	%fd54, [%r15+128];
	fma.rn.f64 	%fd55, %fd54, %fd53, %fd52;
	ld.shared.f64 	%fd56, [%r21+136];
	ld.shared.f64 	%fd57, [%r15+136];
	fma.rn.f64 	%fd58, %fd57, %fd56, %fd55;
	ld.shared.f64 	%fd59, [%r21+144];
	ld.shared.f64 	%fd60, [%r15+144];
	fma.rn.f64 	%fd61, %fd60, %fd59, %fd58;
	ld.shared.f64 	%fd62, [%r21+152];
	ld.shared.f64 	%fd63, [%r15+152];
	fma.rn.f64 	%fd64, %fd63, %fd62, %fd61;
	ld.shared.f64 	%fd65, [%r21+160];
	ld.shared.f64 	%fd66, [%r15+160];
	fma.rn.f64 	%fd67, %fd66, %fd65, %fd64;
	ld.shared.f64 	%fd68, [%r21+168];
	ld.shared.f64 	%fd69, [%r15+168];
	fma.rn.f64 	%fd70, %fd69, %fd68, %fd67;
	ld.shared.f64 	%fd71, [%r21+176];
	ld.shared.f64 	%fd72, [%r15+176];
	fma.rn.f64 	%fd73, %fd72, %fd71, %fd70;
	ld.shared.f64 	%fd74, [%r21+184];
	ld.shared.f64 	%fd75, [%r15+184];
	fma.rn.f64 	%fd76, %fd75, %fd74, %fd73;
	ld.shared.f64 	%fd77, [%r21+192];
	ld.shared.f64 	%fd78, [%r15+192];
	fma.rn.f64 	%fd79, %fd78, %fd77, %fd76;
	ld.shared.f64 	%fd80, [%r21+200];
	ld.shared.f64 	%fd81, [%r15+200];
	fma.rn.f64 	%fd82, %fd81, %fd80, %fd79;
	ld.shared.f64 	%fd83, [%r21+208];
	ld.shared.f64 	%fd84, [%r15+208];
	fma.rn.f64 	%fd85, %fd84, %fd83, %fd82;
	ld.shared.f64 	%fd86, [%r21+216];
	ld.shared.f64 	%fd87, [%r15+216];
	fma.rn.f64 	%fd88, %fd87, %fd86, %fd85;
	ld.shared.f64 	%fd89, [%r21+224];
	ld.shared.f64 	%fd90, [%r15+224];
	fma.rn.f64 	%fd91, %fd90, %fd89, %fd88;
	ld.shared.f64 	%fd92, [%r21+232];
	ld.shared.f64 	%fd93, [%r15+232];
	fma.rn.f64 	%fd94, %fd93, %fd92, %fd91;
	ld.shared.f64 	%fd95, [%r21+240];
	ld.shared.f64 	%fd96, [%r15+240];
	fma.rn.f64 	%fd97, %fd96, %fd95, %fd94;
	ld.shared.f64 	%fd98, [%r21+248];
	ld.shared.f64 	%fd99, [%r15+248];
	fma.rn.f64 	%fd100, %fd99, %fd98, %fd97;
	ld.global.f64 	%fd101, [%rd8+128];
	st.shared.f64 	[%r23], %fd101;
	bar.sync 	0;
	ld.shared.f64 	%fd102, [%r15];
	ld.shared.f64 	%fd103, [%r21];
	fma.rn.f64 	%fd104, %fd102, %fd103, 0d0000000000000000;
	ld.shared.f64 	%fd105, [%r21+8];
	ld.shared.f64 	%fd106, [%r15+8];
	fma.rn.f64 	%fd107, %fd106, %fd105, %fd104;
	ld.shared.f64 	%fd108, [%r21+16];
	ld.shared.f64 	%fd109, [%r15+16];
	fma.rn.f64 	%fd110, %fd109, %fd108, %fd107;
	ld.shared.f64 	%fd111, [%r21+24];
	ld.shared.f64 	%fd112, [%r15+24];
	fma.rn.f64 	%fd113, %fd112, %fd111, %fd110;
	ld.shared.f64 	%fd114, [%r21+32];
	ld.shared.f64 	%fd115, [%r15+32];
	fma.rn.f64 	%fd116, %fd115, %fd114, %fd113;
	ld.shared.f64 	%fd117, [%r21+40];
	ld.shared.f64 	%fd118, [%r15+40];
	fma.rn.f64 	%fd119, %fd118, %fd117, %fd116;
	ld.shared.f64 	%fd120, [%r21+48];
	ld.shared.f64 	%fd121, [%r15+48];
	fma.rn.f64 	%fd122, %fd121, %fd120, %fd119;
	ld.shared.f64 	%fd123, [%r21+56];
	ld.shared.f64 	%fd124, [%r15+56];
	fma.rn.f64 	%fd125, %fd124, %fd123, %fd122;
	ld.shared.f64 	%fd126, [%r21+64];
	ld.shared.f64 	%fd127, [%r15+64];
	fma.rn.f64 	%fd128, %fd127, %fd126, %fd125;
	ld.shared.f64 	%fd129, [%r21+72];
	ld.shared.f64 	%fd130, [%r15+72];
	fma.rn.f64 	%fd131, %fd130, %fd129, %fd128;
	ld.shared.f64 	%fd132, [%r21+80];
	ld.shared.f64 	%fd133, [%r15+80];
	fma.rn.f64 	%fd134, %fd133, %fd132, %fd131;
	ld.shared.f64 	%fd135, [%r21+88];
	ld.shared.f64 	%fd136, [%r15+88];
	fma.rn.f64 	%fd137, %fd136, %fd135, %fd134;
	ld.shared.f64 	%fd138, [%r21+96];
	ld.shared.f64 	%fd139, [%r15+96];
	fma.rn.f64 	%fd140, %fd139, %fd138, %fd137;
	ld.shared.f64 	%fd141, [%r21+104];
	ld.shared.f64 	%fd142, [%r15+104];
	fma.rn.f64 	%fd143, %fd142, %fd141, %fd140;
	ld.shared.f64 	%fd144, [%r21+112];
	ld.shared.f64 	%fd145, [%r15+112];
	fma.rn.f64 	%fd146, %fd145, %fd144, %fd143;
	ld.shared.f64 	%fd147, [%r21+120];
	ld.shared.f64 	%fd148, [%r15+120];
	fma.rn.f64 	%fd149, %fd148, %fd147, %fd146;
	ld.shared.f64 	%fd150, [%r21+128];
	ld.shared.f64 	%fd151, [%r15+128];
	fma.rn.f64 	%fd152, %fd151, %fd150, %fd149;
	ld.shared.f64 	%fd153, [%r21+136];
	ld.shared.f64 	%fd154, [%r15+136];
	fma.rn.f64 	%fd155, %fd154, %fd153, %fd152;
	ld.shared.f64 	%fd156, [%r21+144];
	ld.shared.f64 	%fd157, [%r15+144];
	fma.rn.f64 	%fd158, %fd157, %fd156, %fd155;
	ld.shared.f64 	%fd159, [%r21+152];
	ld.shared.f64 	%fd160, [%r15+152];
	fma.rn.f64 	%fd161, %fd160, %fd159, %fd158;
	ld.shared.f64 	%fd162, [%r21+160];
	ld.shared.f64 	%fd163, [%r15+160];
	fma.rn.f64 	%fd164, %fd163, %fd162, %fd161;
	ld.shared.f64 	%fd165, [%r21+168];
	ld.shared.f64 	%fd166, [%r15+168];
	fma.rn.f64 	%fd167, %fd166, %fd165, %fd164;
	ld.shared.f64 	%fd168, [%r21+176];
	ld.shared.f64 	%fd169, [%r15+176];
	fma.rn.f64 	%fd170, %fd169, %fd168, %fd167;
	ld.shared.f64 	%fd171, [%r21+184];
	ld.shared.f64 	%fd172, [%r15+184];
	fma.rn.f64 	%fd173, %fd172, %fd171, %fd170;
	ld.shared.f64 	%fd174, [%r21+192];
	ld.shared.f64 	%fd175, [%r15+192];
	fma.rn.f64 	%fd176, %fd175, %fd174, %fd173;
	ld.shared.f64 	%fd177, [%r21+200];
	ld.shared.f64 	%fd178, [%r15+200];
	fma.rn.f64 	%fd179, %fd178, %fd177, %fd176;
	ld.shared.f64 	%fd180, [%r21+208];
	ld.shared.f64 	%fd181, [%r15+208];
	fma.rn.f64 	%fd182, %fd181, %fd180, %fd179;
	ld.shared.f64 	%fd183, [%r21+216];
	ld.shared.f64 	%fd184, [%r15+216];
	fma.rn.f64 	%fd185, %fd184, %fd183, %fd182;
	ld.shared.f64 	%fd186, [%r21+224];
	ld.shared.f64 	%fd187, [%r15+224];
	fma.rn.f64 	%fd188, %fd187, %fd186, %fd185;
	ld.shared.f64 	%fd189, [%r21+232];
	ld.shared.f64 	%fd190, [%r15+232];
	fma.rn.f64 	%fd191, %fd190, %fd189, %fd188;
	ld.shared.f64 	%fd192, [%r21+240];
	ld.shared.f64 	%fd193, [%r15+240];
	fma.rn.f64 	%fd194, %fd193, %fd192, %fd191;
	ld.shared.f64 	%fd195, [%r21+248];
	ld.shared.f64 	%fd196, [%r15+248];
	fma.rn.f64 	%fd197, %fd196, %fd195, %fd194;
	mul.f64 	%fd198, %fd1, %fd100;
	st.global.f64 	[%rd6], %fd198;
	mul.f64 	%fd199, %fd1, %fd197;
	st.global.f64 	[%rd10], %fd199;
	ret;

}
	// .globl	_Z22inplace_dgemm_kernel_NidPdiS_i
.visible .entry _Z22inplace_dgemm_kernel_NidPdiS_i(
	.param .u32 _Z22inplace_dgemm_kernel_NidPdiS_i_param_0,
	.param .f64 _Z22inplace_dgemm_kernel_NidPdiS_i_param_1,
	.param .u64 .ptr .align 1 _Z22inplace_dgemm_kernel_NidPdiS_i_param_2,
	.param .u32 _Z22inplace_dgemm_kernel_NidPdiS_i_param_3,
	.param .u64 .ptr .align 1 _Z22inplace_dgemm_kernel_NidPdiS_i_param_4,
	.param .u32 _Z22inplace_dgemm_kernel_NidPdiS_i_param_5
)
{
	.reg .b32 	%r<25>;
	.reg .b64 	%rd<13>;
	.reg .b64 	%fd<200>;
	// demoted variable
	.shared .align 8 .b8 _ZZ22inplace_dgemm_kernel_NidPdiS_iE2As[8448];
	// demoted variable
	.shared .align 8 .b8 _ZZ22inplace_dgemm_kernel_NidPdiS_iE2Bs[4096];
	ld.param.f64 	%fd1, [_Z22inplace_dgemm_kernel_NidPdiS_i_param_1];
	ld.param.u64 	%rd1, [_Z22inplace_dgemm_kernel_NidPdiS_i_param_2];
	ld.param.u32 	%r1, [_Z22inplace_dgemm_kernel_NidPdiS_i_param_3];
	ld.param.u64 	%rd2, [_Z22inplace_dgemm_kernel_NidPdiS_i_param_4];
	ld.param.u32 	%r2, [_Z22inplace_dgemm_kernel_NidPdiS_i_param_5];
	cvta.to.global.u64 	%rd3, %rd2;
	cvta.to.global.u64 	%rd4, %rd1;
	mov.u32 	%r3, %tid.x;
	mov.u32 	%r4, %tid.y;
	mov.u32 	%r5, %ctaid.x;
	shl.b32 	%r6, %r5, 5;
	shl.b32 	%r7, %r1, 8;
	shr.s32 	%r8, %r7, 8;
	add.s32 	%r9, %r6, %r3;
	mad.lo.s32 	%r10, %r8, %r4, %r9;
	mul.wide.s32 	%rd5, %r10, 8;
	add.s64 	%rd6, %rd4, %rd5;
	shl.b32 	%r11, %r2, 8;
	shr.s32 	%r12, %r11, 8;
	mad.lo.s32 	%r13, %r12, %r4, %r3;
	mul.wide.s32 	%rd7, %r13, 8;
	add.s64 	%rd8, %rd3, %rd7;
	ld.global.f64 	%fd2, [%rd6];
	mov.u32 	%r14, _ZZ22inplace_dgemm_kernel_NidPdiS_iE2As;
	mad.lo.s32 	%r15, %r3, 264, %r14;
	shl.b32 	%r16, %r4, 3;
	add.s32 	%r17, %r15, %r16;
	st.shared.f64 	[%r17], %fd2;
	shl.b32 	%r18, %r1, 4;
	mul.wide.s32 	%rd9, %r18, 8;
	add.s64 	%rd10, %rd6, %rd9;
	ld.global.f64 	%fd3, [%rd10];
	st.shared.f64 	[%r17+128], %fd3;
	ld.global.f64 	%fd4, [%rd8];
	shl.b32 	%r19, %r4, 8;
	mov.u32 	%r20, _ZZ22inplace_dgemm_kernel_NidPdiS_iE2Bs;
	add.s32 	%r21, %r20, %r19;
	shl.b32 	%r22, %r3, 3;
	add.s32 	%r23, %r21, %r22;
	st.shared.f64 	[%r23], %fd4;
	bar.sync 	0;
	ld.shared.f64 	%fd5, [%r15];
	ld.shared.f64 	%fd6, [%r21];
	fma.rn.f64 	%fd7, %fd5, %fd6, 0d0000000000000000;
	ld.shared.f64 	%fd8, [%r21+8];
	ld.shared.f64 	%fd9, [%r15+8];
	fma.rn.f64 	%fd10, %fd9, %fd8, %fd7;
	ld.shared.f64 	%fd11, [%r21+16];
	ld.shared.f64 	%fd12, [%r15+16];
	fma.rn.f64 	%fd13, %fd12, %fd11, %fd10;
	ld.shared.f64 	%fd14, [%r21+24];
	ld.shared.f64 	%fd15, [%r15+24];
	fma.rn.f64 	%fd16, %fd15, %fd14, %fd13;
	ld.shared.f64 	%fd17, [%r21+32];
	ld.shared.f64 	%fd18, [%r15+32];
	fma.rn.f64 	%fd19, %fd18, %fd17, %fd16;
	ld.shared.f64 	%fd20, [%r21+40];
	ld.shared.f64 	%fd21, [%r15+40];
	fma.rn.f64 	%fd22, %fd21, %fd20, %fd19;
	ld.shared.f64 	%fd23, [%r21+48];
	ld.shared.f64 	%fd24, [%r15+48];
	fma.rn.f64 	%fd25, %fd24, %fd23, %fd22;
	ld.shared.f64 	%fd26, [%r21+56];
	ld.shared.f64 	%fd27, [%r15+56];
	fma.rn.f64 	%fd28, %fd27, %fd26, %fd25;
	ld.shared.f64 	%fd29, [%r21+64];
	ld.shared.f64 	%fd30, [%r15+64];
	fma.rn.f64 	%fd31, %fd30, %fd29, %fd28;
	ld.shared.f64 	%fd32, [%r21+72];
	ld.shared.f64 	%fd33, [%r15+72];
	fma.rn.f64 	%fd34, %fd33, %fd32, %fd31;
	ld.shared.f64 	%fd35, [%r21+80];
	ld.shared.f64 	%fd36, [%r15+80];
	fma.rn.f64 	%fd37, %fd36, %fd35, %fd34;
	ld.shared.f64 	%fd38, [%r21+88];
	ld.shared.f64 	%fd39, [%r15+88];
	fma.rn.f64 	%fd40, %fd39, %fd38, %fd37;
	ld.shared.f64 	%fd41, [%r21+96];
	ld.shared.f64 	%fd42, [%r15+96];
	fma.rn.f64 	%fd43, %fd42, %fd41, %fd40;
	ld.shared.f64 	%fd44, [%r21+104];
	ld.shared.f64 	%fd45, [%r15+104];
	fma.rn.f64 	%fd46, %fd45, %fd44, %fd43;
	ld.shared.f64 	%fd47, [%r21+112];
	ld.shared.f64 	%fd48, [%r15+112];
	fma.rn.f64 	%fd49, %fd48, %fd47, %fd46;
	ld.shared.f64 	%fd50, [%r21+120];
	ld.shared.f64 	%fd51, [%r15+120];
	fma.rn.f64 	%fd52, %fd51, %fd50, %fd49;
	ld.shared.f64 	%fd53, [%r21+128];
	ld.shared.f64 	%fd54, [%r15+128];
	fma.rn.f64 	%fd55, %fd54, %fd53, %fd52;
	ld.shared.f64 	%fd56, [%r21+136];
	ld.shared.f64 	%fd57, [%r15+136];
	fma.rn.f64 	%fd58, %fd57, %fd56, %fd55;
	ld.shared.f64 	%fd59, [%r21+144];
	ld.shared.f64 	%fd60, [%r15+144];
	fma.rn.f64 	%fd61, %fd60, %fd59, %fd58;
	ld.shared.f64 	%fd62, [%r21+152];
	ld.shared.f64 	%fd63, [%r15+152];
	fma.rn.f64 	%fd64, %fd63, %fd62, %fd61;
	ld.shared.f64 	%fd65, [%r21+160];
	ld.shared.f64 	%fd66, [%r15+160];
	fma.rn.f64 	%fd67, %fd66, %fd65, %fd64;
	ld.shared.f64 	%fd68, [%r21+168];
	ld.shared.f64 	%fd69, [%r15+168];
	fma.rn.f64 	%fd70, %fd69, %fd68, %fd67;
	ld.shared.f64 	%fd71, [%r21+176];
	ld.shared.f64 	%fd72, [%r15+176];
	fma.rn.f64 	%fd73, %fd72, %fd71, %fd70;
	ld.shared.f64 	%fd74, [%r21+184];
	ld.shared.f64 	%fd75, [%r15+184];
	fma.rn.f64 	%fd76, %fd75, %fd74, %fd73;
	ld.shared.f64 	%fd77, [%r21+192];
	ld.shared.f64 	%fd78, [%r15+192];
	fma.rn.f64 	%fd79, %fd78, %fd77, %fd76;
	ld.shared.f64 	%fd80, [%r21+200];
	ld.shared.f64 	%fd81, [%r15+200];
	fma.rn.f64 	%fd82, %fd81, %fd80, %fd79;
	ld.shared.f64 	%fd83, [%r21+208];
	ld.shared.f64 	%fd84, [%r15+208];
	fma.rn.f64 	%fd85, %fd84, %fd83, %fd82;
	ld.shared.f64 	%fd86, [%r21+216];
	ld.shared.f64 	%fd87, [%r15+216];
	fma.rn.f64 	%fd88, %fd87, %fd86, %fd85;
	ld.shared.f64 	%fd89, [%r21+224];
	ld.shared.f64 	%fd90, [%r15+224];
	fma.rn.f64 	%fd91, %fd90, %fd89, %fd88;
	ld.shared.f64 	%fd92, [%r21+232];
	ld.shared.f64 	%fd93, [%r15+232];
	fma.rn.f64 	%fd94, %fd93, %fd92, %fd91;
	ld.shared.f64 	%fd95, [%r21+240];
	ld.shared.f64 	%fd96, [%r15+240];
	fma.rn.f64 	%fd97, %fd96, %fd95, %fd94;
	ld.shared.f64 	%fd98, [%r21+248];
	ld.shared.f64 	%fd99, [%r15+248];
	fma.rn.f64 	%fd100, %fd99, %fd98, %fd97;
	shl.b32 	%r24, %r2, 4;
	mul.wide.s32 	%rd11, %r24, 8;
	add.s64 	%rd12, %rd8, %rd11;
	ld.global.f64 	%fd101, [%rd12];
	st.shared.f64 	[%r23], %fd101;
	bar.sync 	0;
	ld.shared.f64 	%fd102, [%r15];
	ld.shared.f64 	%fd103, [%r21];
	fma.rn.f64 	%fd104, %fd102, %fd103, 0d0000000000000000;
	ld.shared.f64 	%fd105, [%r21+8];
	ld.shared.f64 	%fd106, [%r15+8];
	fma.rn.f64 	%fd107, %fd106, %fd105, %fd104;
	ld.shared.f64 	%fd108, [%r21+16];
	ld.shared.f64 	%fd109, [%r15+16];
	fma.rn.f64 	%fd110, %fd109, %fd108, %fd107;
	ld.shared.f64 	%fd111, [%r21+24];
	ld.shared.f64 	%fd112, [%r15+24];
	fma.rn.f64 	%fd113, %fd112, %fd111, %fd110;
	ld.shared.f64 	%fd114, [%r21+32];
	ld.shared.f64 	%fd115, [%r15+32];
	fma.rn.f64 	%fd116, %fd115, %fd114, %fd113;
	ld.shared.f64 	%fd117, [%r21+40];
	ld.shared.f64 	%fd118, [%r15+40];
	fma.rn.f64 	%fd119, %fd118, %fd117, %fd116;
	ld.shared.f64 	%fd120, [%r21+48];
	ld.shared.f64 	%fd121, [%r15+48];
	fma.rn.f64 	%fd122, %fd121, %fd120, %fd119;
	ld.shared.f64 	%fd123, [%r21+56];
	ld.shared.f64 	%fd124, [%r15+56];
	fma.rn.f64 	%fd125, %fd124, %fd123, %fd122;
	ld.shared.f64 	%fd126, [%r21+64];
	ld.shared.f64 	%fd127, [%r15+64];
	fma.rn.f64 	%fd128, %fd127, %fd126, %fd125;
	ld.shared.f64 	%fd129, [%r21+72];
	ld.shared.f64 	%fd130, [%r15+72];
	fma.rn.f64 	%fd131, %fd130, %fd129, %fd128;
	ld.shared.f64 	%fd132, [%r21+80];
	ld.shared.f64 	%fd133, [%r15+80];
	fma.rn.f64 	%fd134, %fd133, %fd132, %fd131;
	ld.shared.f64 	%fd135, [%r21+88];
	ld.shared.f64 	%fd136, [%r15+88];
	fma.rn.f64 	%fd137, %fd136, %fd135, %fd134;
	ld.shared.f64 	%fd138, [%r21+96];
	ld.shared.f64 	%fd139, [%r15+96];
	fma.rn.f64 	%fd140, %fd139, %fd138, %fd137;
	ld.shared.f64 	%fd141, [%r21+104];
	ld.shared.f64 	%fd142, [%r15+104];
	fma.rn.f64 	%fd143, %fd142, %fd141, %fd140;
	ld.shared.f64 	%fd144, [%r21+112];
	ld.shared.f64 	%fd145, [%r15+112];
	fma.rn.f64 	%fd146, %fd145, %fd144, %fd143;
	ld.shared.f64 	%fd147, [%r21+120];
	ld.shared.f64 	%fd148, [%r15+120];
	fma.rn.f64 	%fd149, %fd148, %fd147, %fd146;
	ld.shared.f64 	%fd150, [%r21+128];
	ld.shared.f64 	%fd151, [%r15+128];
	fma.rn.f64 	%fd152, %fd151, %fd150, %fd149;
	ld.shared.f64 	%fd153, [%r21+136];
	ld.shared.f64 	%fd154, [%r15+136];
	fma.rn.f64 	%fd155, %fd154, %fd153, %fd152;
	ld.shared.f64 	%fd156, [%r21+144];
	ld.shared.f64 	%fd157, [%r15+144];
	fma.rn.f64 	%fd158, %fd157, %fd156, %fd155;
	ld.shared.f64 	%fd159, [%r21+152];
	ld.shared.f64 	%fd160, [%r15+152];
	fma.rn.f64 	%fd161, %fd160, %fd159, %fd158;
	ld.shared.f64 	%fd162, [%r21+160];
	ld.shared.f64 	%fd163, [%r15+160];
	fma.rn.f64 	%fd164, %fd163, %fd162, %fd161;
	ld.shared.f64 	%fd165, [%r21+168];
	ld.shared.f64 	%fd166, [%r15+168];
	fma.rn.f64 	%fd167, %fd166, %fd165, %fd164;
	ld.shared.f64 	%fd168, [%r21+176];
	ld.shared.f64 	%fd169, [%r15+176];
	fma.rn.f64 	%fd170, %fd169, %fd168, %fd167;
	ld.shared.f64 	%fd171, [%r21+184];
	ld.shared.f64 	%fd172, [%r15+184];
	fma.rn.f64 	%fd173, %fd172, %fd171, %fd170;
	ld.shared.f64 	%fd174, [%r21+192];
	ld.shared.f64 	%fd175, [%r15+192];
	fma.rn.f64 	%fd176, %fd175, %fd174, %fd173;
	ld.shared.f64 	%fd177, [%r21+200];
	ld.shared.f64 	%fd178, [%r15+200];
	fma.rn.f64 	%fd179, %fd178, %fd177, %fd176;
	ld.shared.f64 	%fd180, [%r21+208];
	ld.shared.f64 	%fd181, [%r15+208];
	fma.rn.f64 	%fd182, %fd181, %fd180, %fd179;
	ld.shared.f64 	%fd183, [%r21+216];
	ld.shared.f64 	%fd184, [%r15+216];
	fma.rn.f64 	%fd185, %fd184, %fd183, %fd182;
	ld.shared.f64 	%fd186, [%r21+224];
	ld.shared.f64 	%fd187, [%r15+224];
	fma.rn.f64 	%fd188, %fd187, %fd186, %fd185;
	ld.shared.f64 	%fd189, [%r21+232];
	ld.shared.f64 	%fd190, [%r15+232];
	fma.rn.f64 	%fd191, %fd190, %fd189, %fd188;
	ld.shared.f64 	%fd192, [%r21+240];
	ld.shared.f64 	%fd193, [%r15+240];
	fma.rn.f64 	%fd194, %fd193, %fd192, %fd191;
	ld.shared.f64 	%fd195, [%r21+248];
	ld.shared.f64 	%fd196, [%r15+248];
	fma.rn.f64 	%fd197, %fd196, %fd195, %fd194;
	mul.f64 	%fd198, %fd1, %fd100;
	st.global.f64 	[%rd6], %fd198;
	mul.f64 	%fd199, %fd1, %fd197;
	st.global.f64 	[%rd10], %fd199;
	ret;

}
	// .globl	_Z18diag_dtrtri_kernelccPdS_i
.visible .entry _Z18diag_dtrtri_kernelccPdS_i(
	.param .u8 _Z18diag_dtrtri_kernelccPdS_i_param_0,
	.param .u8 _Z18diag_dtrtri_kernelccPdS_i_param_1,
	.param .u64 .ptr .align 1 _Z18diag_dtrtri_kernelccPdS_i_param_2,
	.param .u64 .ptr .align 1 _Z18diag_dtrtri_kernelccPdS_i_param_3,
	.param .u32 _Z18diag_dtrtri_kernelccPdS_i_param_4
)
{
	.reg .pred 	%p<51>;
	.reg .b16 	%rs<20>;
	.reg .b32 	%r<171>;
	.reg .b64 	%rd<75>;
	.reg .b64 	%fd<264>;
	// demoted variable
	.shared .align 8 .b8 _ZZ18diag_dtrtri_kernelccPdS_iE2Bs[8192];
	// demoted variable
	.shared .align 8 .b8 _ZZ18diag_dtrtri_kernelccPdS_iE9workspace[256];
	ld.param.s8 	%rs8, [_Z18diag_dtrtri_kernelccPdS_i_param_0];
	ld.param.s8 	%rs9, [_Z18diag_dtrtri_kernelccPdS_i_param_1];
	ld.param.u64 	%rd2, [_Z18diag_dtrtri_kernelccPdS_i_param_2];
	ld.param.u64 	%rd1, [_Z18diag_dtrtri_kernelccPdS_i_param_3];
	ld.param.u32 	%r65, [_Z18diag_dtrtri_kernelccPdS_i_param_4];
	mov.u32 	%r1, %tid.x;
	mov.u32 	%r2, %ctaid.x;
	shl.b32 	%r66, %r2, 5;
	mul.lo.s32 	%r67, %r66, %r65;
	cvt.s64.s32 	%rd3, %r67;
	add.s32 	%r3, %r66, %r1;
	cvt.u64.u32 	%rd4, %r3;
	add.s64 	%rd5, %rd4, %rd3;
	cvta.to.global.u64 	%rd6, %rd2;
	shl.b64 	%rd7, %rd5, 3;
	add.s64 	%rd8, %rd6, %rd7;
	ld.global.f64 	%fd51, [%rd8];
	shl.b32 	%r68, %r1, 3;
	mov.u32 	%r69, _ZZ18diag_dtrtri_kernelccPdS_iE2Bs;
	add.s32 	%r4, %r69, %r68;
	st.shared.f64 	[%r4], %fd51;
	mul.wide.s32 	%rd9, %r65, 8;
	add.s64 	%rd10, %rd8, %rd9;
	ld.global.f64 	%fd52, [%rd10];
	st.shared.f64 	[%r4+256], %fd52;
	shl.b32 	%r70, %r65, 1;
	mul.wide.s32 	%rd11, %r70, 8;
	add.s64 	%rd12, %rd8, %rd11;
	ld.global.f64 	%fd53, [%rd12];
	st.shared.f64 	[%r4+512], %fd53;
	mul.lo.s32 	%r71, %r65, 3;
	mul.wide.s32 	%rd13, %r71, 8;
	add.s64 	%rd14, %rd8, %rd13;
	ld.global.f64 	%fd54, [%rd14];
	st.shared.f64 	[%r4+768], %fd54;
	shl.b32 	%r72, %r65, 2;
	mul.wide.s32 	%rd15, %r72, 8;
	add.s64 	%rd16, %rd8, %rd15;
	ld.global.f64 	%fd55, [%rd16];
	st.shared.f64 	[%r4+1024], %fd55;
	mul.lo.s32 	%r73, %r65, 5;
	mul.wide.s32 	%rd17, %r73, 8;
	add.s64 	%rd18, %rd8, %rd17;
	ld.global.f64 	%fd56, [%rd18];
	st.shared.f64 	[%r4+1280], %fd56;
	mul.lo.s32 	%r74, %r65, 6;
	mul.wide.s32 	%rd19, %r74, 8;
	add.s64 	%rd20, %rd8, %rd19;
	ld.global.f64 	%fd57, [%rd20];
	st.shared.f64 	[%r4+1536], %fd57;
	mul.lo.s32 	%r75, %r65, 7;
	mul.wide.s32 	%rd21, %r75, 8;
	add.s64 	%rd22, %rd8, %rd21;
	ld.global.f64 	%fd58, [%rd22];
	st.shared.f64 	[%r4+1792], %fd58;
	shl.b32 	%r76, %r65, 3;
	mul.wide.s32 	%rd23, %r76, 8;
	add.s64 	%rd24, %rd8, %rd23;
	ld.global.f64 	%fd59, [%rd24];
	st.shared.f64 	[%r4+2048], %fd59;
	mul.lo.s32 	%r77, %r65, 9;
	mul.wide.s32 	%rd25, %r77, 8;
	add.s64 	%rd26, %rd8, %rd25;
	ld.global.f64 	%fd60, [%rd26];
	st.shared.f64 	[%r4+2304], %fd60;
	mul.lo.s32 	%r78, %r65, 10;
	mul.wide.s32 	%rd27, %r78, 8;
	add.s64 	%rd28, %rd8, %rd27;
	ld.global.f64 	%fd61, [%rd28];
	st.shared.f64 	[%r4+2560], %fd61;
	mul.lo.s32 	%r79, %r65, 11;
	mul.wide.s32 	%rd29, %r79, 8;
	add.s64 	%rd30, %rd8, %rd29;
	ld.global.f64 	%fd62, [%rd30];
	st.shared.f64 	[%r4+2816], %fd62;
	mul.lo.s32 	%r80, %r65, 12;
	mul.wide.s32 	%rd31, %r80, 8;
	add.s64 	%rd32, %rd8, %rd31;
	ld.global.f64 	%fd63, [%rd32];
	st.shared.f64 	[%r4+3072], %fd63;
	mul.lo.s32 	%r81, %r65, 13;
	mul.wide.s32 	%rd33, %r81, 8;
	add.s64 	%rd34, %rd8, %rd33;
	ld.global.f64 	%fd64, [%rd34];
	st.shared.f64 	[%r4+3328], %fd64;
	mul.lo.s32 	%r82, %r65, 14;
	mul.wide.s32 	%rd35, %r82, 8;
	add.s64 	%rd36, %rd8, %rd35;
	ld.global.f64 	%fd65, [%rd36];
	st.shared.f64 	[%r4+3584], %fd65;
	mul.lo.s32 	%r83, %r65, 15;
	mul.wide.s32 	%rd37, %r83, 8;
	add.s64 	%rd38, %rd8, %rd37;
	ld.global.f64 	%fd66, [%rd38];
	st.shared.f64 	[%r4+3840], %fd66;
	shl.b32 	%r84, %r65, 4;
	mul.wide.s32 	%rd39, %r84, 8;
	add.s64 	%rd40, %rd8, %rd39;
	ld.global.f64 	%fd67, [%rd40];
	st.shared.f64 	[%r4+4096], %fd67;
	mul.lo.s32 	%r85, %r65, 17;
	mul.wide.s32 	%rd41, %r85, 8;
	add.s64 	%rd42, %rd8, %rd41;
	ld.global.f64 	%fd68, [%rd42];
	st.shared.f64 	[%r4+4352], %fd68;
	mul.lo.s32 	%r86, %r65, 18;
	mul.wide.s32 	%rd43, %r86, 8;
	add.s64 	%rd44, %rd8, %rd43;
	ld.global.f64 	%fd69, [%rd44];
	st.shared.f64 	[%r4+4608], %fd69;
	mul.lo.s32 	%r87, %r65, 19;
	mul.wide.s32 	%rd45, %r87, 8;
	add.s64 	%rd46, %rd8, %rd45;
	ld.global.f64 	%fd70, [%rd46];
	st.shared.f64 	[%r4+4864], %fd70;
	mul.lo.s32 	%r88, %r65, 20;
	mul.wide.s32 	%rd47, %r88, 8;
	add.s64 	%rd48, %rd8, %rd47;
	ld.global.f64 	%fd71, [%rd48];
	st.shared.f64 	[%r4+5120], %fd71;
	mul.lo.s32 	%r89, %r65, 21;
	mul.wide.s32 	%rd49, %r89, 8;
	add.s64 	%rd50, %rd8, %rd49;
	ld.global.f64 	%fd72, [%rd50];
	st.shared.f64 	[%r4+5376], %fd72;
	mul.lo.s32 	%r90, %r65, 22;
	mul.wide.s32 	%rd51, %r90, 8;
	add.s64 	%rd52, %rd8, %rd51;
	ld.global.f64 	%fd73, [%rd52];
	st.shared.f64 	[%r4+5632], %fd73;
	mul.lo.s32 	%r91, %r65, 23;
	mul.wide.s32 	%rd53, %r91, 8;
	add.s64 	%rd54, %rd8, %rd53;
	ld.global.f64 	%fd74, [%rd54];
	st.shared.f64 	[%r4+5888], %fd74;
	mul.lo.s32 	%r92, %r65, 24;
	mul.wide.s32 	%rd55, %r92, 8;
	add.s64 	%rd56, %rd8, %rd55;
	ld.global.f64 	%fd75, [%rd56];
	st.shared.f64 	[%r4+6144], %fd75;
	mul.lo.s32 	%r93, %r65, 25;
	mul.wide.s32 	%rd57, %r93, 8;
	add.s64 	%rd58, %rd8, %rd57;
	ld.global.f64 	%fd76, [%rd58];
	st.shared.f64 	[%r4+6400], %fd76;
	mul.lo.s32 	%r94, %r65, 26;
	mul.wide.s32 	%rd59, %r94, 8;
	add.s64 	%rd60, %rd8, %rd59;
	ld.global.f64 	%fd77, [%rd60];
	st.shared.f64 	[%r4+6656], %fd77;
	mul.lo.s32 	%r95, %r65, 27;
	mul.wide.s32 	%rd61, %r95, 8;
	add.s64 	%rd62, %rd8, %rd61;
	ld.global.f64 	%fd78, [%rd62];
	st.shared.f64 	[%r4+6912], %fd78;
	mul.lo.s32 	%r96, %r65, 28;
	mul.wide.s32 	%rd63, %r96, 8;
	add.s64 	%rd64, %rd8, %rd63;
	ld.global.f64 	%fd79, [%rd64];
	st.shared.f64 	[%r4+7168], %fd79;
	mul.lo.s32 	%r97, %r65, 29;
	mul.wide.s32 	%rd65, %r97, 8;
	add.s64 	%rd66, %rd8, %rd65;
	ld.global.f64 	%fd80, [%rd66];
	st.shared.f64 	[%r4+7424], %fd80;
	mul.lo.s32 	%r98, %r65, 30;
	mul.wide.s32 	%rd67, %r98, 8;
	add.s64 	%rd68, %rd8, %rd67;
	ld.global.f64 	%fd81, [%rd68];
	st.shared.f64 	[%r4+7680], %fd81;
	mul.lo.s32 	%r99, %r65, 31;
	mul.wide.s32 	%rd69, %r99, 8;
	add.s64 	%rd70, %rd8, %rd69;
	ld.global.f64 	%fd82, [%rd70];
	st.shared.f64 	[%r4+7936], %fd82;
	bar.sync 	0;
	and.b16  	%rs10, %rs9, -33;
	setp.eq.s16 	%p1, %rs10, 85;
	shl.b32 	%r100, %r1, 8;
	add.s32 	%r5, %r4, %r100;
	mov.f64 	%fd254, 0d3FF0000000000000;
	@%p1 bra 	$L__BB4_2;
	ld.shared.f64 	%fd83, [%r5];
	rcp.rn.f64 	%fd254, %fd83;
$L__BB4_2:
	st.shared.f64 	[%r5], %fd254;
	and.b16  	%rs11, %rs8, -33;
	setp.eq.s16 	%p2, %rs11, 76;
	@%p2 bra 	$L__BB4_37;
	mov.u32 	%r103, _ZZ18diag_dtrtri_kernelccPdS_iE9workspace;
	add.s32 	%r6, %r103, %r68;
	add.s32 	%r7, %r1, 2;
	add.s32 	%r8, %r1, 3;
	add.s32 	%r9, %r1, 4;
	add.s32 	%r10, %r1, 5;
	add.s32 	%r11, %r1, 7;
	add.s32 	%r12, %r1, 8;
	add.s32 	%r13, %r1, 9;
	add.s32 	%r14, %r1, 10;
	add.s32 	%r15, %r1, 11;
	add.s32 	%r16, %r1, 12;
	add.s32 	%r17, %r1, 13;
	add.s32 	%r18, %r1, 14;
	add.s32 	%r19, %r1, 15;
	add.s32 	%r20, %r1, 16;
	add.s32 	%r21, %r1, 17;
	add.s32 	%r22, %r1, 18;
	add.s32 	%r23, %r1, 19;
	add.s32 	%r24, %r1, 20;
	add.s32 	%r25, %r1, 21;
	add.s32 	%r26, %r1, 22;
	add.s32 	%r27, %r1, 23;
	add.s32 	%r28, %r1, 24;
	add.s32 	%r29, %r1, 25;
	add.s32 	%r30, %r1, 26;
	add.s32 	%r31, %r1, 27;
	add.s32 	%r32, %r1, 28;
	add.s32 	%r33, %r1, 29;
	add.s32 	%r34, %r1, 30;
	mov.b32 	%r170, 0;
$L__BB4_4:
	shl.b32 	%r104, %r170, 8;
	add.s32 	%r105, %r4, %r104;
	ld.shared.f64 	%fd17, [%r105];
	st.shared.f64 	[%r6], %fd17;
	setp.ge.u32 	%p3, %r1, %r170;
	mov.f64 	%fd263, 0d0000000000000000;
	@%p3 bra 	$L__BB4_36;
	ld.shared.f64 	%fd85, [%r5];
	fma.rn.f64 	%fd263, %fd85, %fd17, 0d0000000000000000;
	add.s32 	%r106, %r1, 1;
	setp.eq.s32 	%p4, %r106, %r170;
	@%p4 bra 	$L__BB4_36;
	ld.shared.f64 	%fd86, [%r5+256];
	ld.shared.f64 	%fd87, [%r6+8];
	fma.rn.f64 	%fd263, %fd86, %fd87, %fd263;
	setp.eq.s32 	%p5, %r7, %r170;
	@%p5 bra 	$L__BB4_36;
	ld.shared.f64 	%fd88, [%r5+512];
	ld.shared.f64 	%fd89, [%r6+16];
	fma.rn.f64 	%fd263, %fd88, %fd89, %fd263;
	setp.eq.s32 	%p6, %r8, %r170;
	@%p6 bra 	$L__BB4_36;
	ld.shared.f64 	%fd90, [%r5+768];
	ld.shared.f64 	%fd91, [%r6+24];
	fma.rn.f64 	%fd263, %fd90, %fd91, %fd263;
	setp.eq.s32 	%p7, %r9, %r170;
	@%p7 bra 	$L__BB4_36;
	ld.shared.f64 	%fd92, [%r5+1024];
	ld.shared.f64 	%fd93, [%r6+32];
	fma.rn.f64 	%fd263, %fd92, %fd93, %fd263;
	setp.eq.s32 	%p8, %r10, %r170;
	@%p8 bra 	$L__BB4_36;
	ld.shared.f64 	%fd94, [%r5+1280];
	ld.shared.f64 	%fd95, [%r6+40];
	fma.rn.f64 	%fd263, %fd94, %fd95, %fd263;
	add.s32 	%r107, %r1, 6;
	setp.eq.s32 	%p9, %r107, %r170;
	@%p9 bra 	$L__BB4_36;
	ld.shared.f64 	%fd96, [%r5+1536];
	ld.shared.f64 	%fd97, [%r6+48];
	fma.rn.f64 	%fd263, %fd96, %fd97, %fd263;
	setp.eq.s32 	%p10, %r11, %r170;
	@%p10 bra 	$L__BB4_36;
	ld.shared.f64 	%fd98, [%r5+1792];
	ld.shared.f64 	%fd99, [%r6+56];
	fma.rn.f64 	%fd263, %fd98, %fd99, %fd263;
	setp.eq.s32 	%p11, %r12, %r170;
	@%p11 bra 	$L__BB4_36;
	ld.shared.f64 	%fd100, [%r5+2048];
	ld.shared.f64 	%fd101, [%r6+64];
	fma.rn.f64 	%fd263, %fd100, %fd101, %fd263;
	setp.eq.s32 	%p12, %r13, %r170;
	@%p12 bra 	$L__BB4_36;
	ld.shared.f64 	%fd102, [%r5+2304];
	ld.shared.f64 	%fd103, [%r6+72];
	fma.rn.f64 	%fd263, %fd102, %fd103, %fd263;
	setp.eq.s32 	%p13, %r14, %r170;
	@%p13 bra 	$L__BB4_36;
	ld.shared.f64 	%fd104, [%r5+2560];
	ld.shared.f64 	%fd105, [%r6+80];
	fma.rn.f64 	%fd263, %fd104, %fd105, %fd263;
	setp.eq.s32 	%p14, %r15, %r170;
	@%p14 bra 	$L__BB4_36;
	ld.shared.f64 	%fd106, [%r5+2816];
	ld.shared.f64 	%fd107, [%r6+88];
	fma.rn.f64 	%fd263, %fd106, %fd107, %fd263;
	setp.eq.s32 	%p15, %r16, %r170;
	@%p15 bra 	$L__BB4_36;
	ld.shared.f64 	%fd108, [%r5+3072];
	ld.shared.f64 	%fd109, [%r6+96];
	fma.rn.f64 	%fd263, %fd108, %fd109, %fd263;
	setp.eq.s32 	%p16, %r17, %r170;
	@%p16 bra 	$L__BB4_36;
	ld.shared.f64 	%fd110, [%r5+3328];
	ld.shared.f64 	%fd111, [%r6+104];
	fma.rn.f64 	%fd263, %fd110, %fd111, %fd263;
	setp.eq.s32 	%p17, %r18, %r170;
	@%p17 bra 	$L__BB4_36;
	ld.shared.f64 	%fd112, [%r5+3584];
	ld.shared.f64 	%fd113, [%r6+112];
	fma.rn.f64 	%fd263, %fd112, %fd113, %fd263;
	setp.eq.s32 	%p18, %r19, %r170;
	@%p18 bra 	$L__BB4_36;
	ld.shared.f64 	%fd114, [%r5+3840];
	ld.shared.f64 	%fd115, [%r6+120];
	fma.rn.f64 	%fd263, %fd114, %fd115, %fd263;
	setp.eq.s32 	%p19, %r20, %r170;
	@%p19 bra 	$L__BB4_36;
	ld.shared.f64 	%fd116, [%r5+4096];
	ld.shared.f64 	%fd117, [%r6+128];
	fma.rn.f64 	%fd263, %fd116, %fd117, %fd263;
	setp.eq.s32 	%p20, %r21, %r170;
	@%p20 bra 	$L__BB4_36;
	ld.shared.f64 	%fd118, [%r5+4352];
	ld.shared.f64 	%fd119, [%r6+136];
	fma.rn.f64 	%fd263, %fd118, %fd119, %fd263;
	setp.eq.s32 	%p21, %r22, %r170;
	@%p21 bra 	$L__BB4_36;
	ld.shared.f64 	%fd120, [%r5+4608];
	ld.shared.f64 	%fd121, [%r6+144];
	fma.rn.f64 	%fd263, %fd120, %fd121, %fd263;
	setp.eq.s32 	%p22, %r23, %r170;
	@%p22 bra 	$L__BB4_36;
	ld.shared.f64 	%fd122, [%r5+4864];
	ld.shared.f64 	%fd123, [%r6+152];
	fma.rn.f64 	%fd263, %fd122, %fd123, %fd263;
	setp.eq.s32 	%p23, %r24, %r170;
	@%p23 bra 	$L__BB4_36;
	ld.shared.f64 	%fd124, [%r5+5120];
	ld.shared.f64 	%fd125, [%r6+160];
	fma.rn.f64 	%fd263, %fd124, %fd125, %fd263;
	setp.eq.s32 	%p24, %r25, %r170;
	@%p24 bra 	$L__BB4_36;
	ld.shared.f64 	%fd126, [%r5+5376];
	ld.shared.f64 	%fd127, [%r6+168];
	fma.rn.f64 	%fd263, %fd126, %fd127, %fd263;
	setp.eq.s32 	%p25, %r26, %r170;
	@%p25 bra 	$L__BB4_36;
	ld.shared.f64 	%fd128, [%r5+5632];
	ld.shared.f64 	%fd129, [%r6+176];
	fma.rn.f64 	%fd263, %fd128, %fd129, %fd263;
	setp.eq.s32 	%p26, %r27, %r170;
	@%p26 bra 	$L__BB4_36;
	ld.shared.f64 	%fd130, [%r5+5888];
	ld.shared.f64 	%fd131, [%r6+184];
	fma.rn.f64 	%fd263, %fd130, %fd131, %fd263;
	setp.eq.s32 	%p27, %r28, %r170;
	@%p27 bra 	$L__BB4_36;
	ld.shared.f64 	%fd132, [%r5+6144];
	ld.shared.f64 	%fd133, [%r6+192];
	fma.rn.f64 	%fd263, %fd132, %fd133, %fd263;
	setp.eq.s32 	%p28, %r29, %r170;
	@%p28 bra 	$L__BB4_36;
	ld.shared.f64 	%fd134, [%r5+6400];
	ld.shared.f64 	%fd135, [%r6+200];
	fma.rn.f64 	%fd263, %fd134, %fd135, %fd263;
	setp.eq.s32 	%p29, %r30, %r170;
	@%p29 bra 	$L__BB4_36;
	ld.shared.f64 	%fd136, [%r5+6656];
	ld.shared.f64 	%fd137, [%r6+208];
	fma.rn.f64 	%fd263, %fd136, %fd137, %fd263;
	setp.eq.s32 	%p30, %r31, %r170;
	@%p30 bra 	$L__BB4_36;
	ld.shared.f64 	%fd138, [%r5+6912];
	ld.shared.f64 	%fd139, [%r6+216];
	fma.rn.f64 	%fd263, %fd138, %fd139, %fd263;
	setp.eq.s32 	%p31, %r32, %r170;
	@%p31 bra 	$L__BB4_36;
	ld.shared.f64 	%fd140, [%r5+7168];
	ld.shared.f64 	%fd141, [%r6+224];
	fma.rn.f64 	%fd263, %fd140, %fd141, %fd263;
	setp.eq.s32 	%p32, %r33, %r170;
	@%p32 bra 	$L__BB4_36;
	ld.shared.f64 	%fd142, [%r5+7424];
	ld.shared.f64 	%fd143, [%r6+232];
	fma.rn.f64 	%fd263, %fd142, %fd143, %fd263;
	setp.eq.s32 	%p33, %r34, %r170;
	@%p33 bra 	$L__BB4_36;
	ld.shared.f64 	%fd144, [%r5+7680];
	ld.shared.f64 	%fd145, [%r6+240];
	fma.rn.f64 	%fd263, %fd144, %fd145, %fd263;
$L__BB4_36:
	setp.eq.s32 	%p34, %r1, %r170;
	setp.ne.s32 	%p35, %r1, %r170;
	selp.f64 	%fd146, 0d3FF0000000000000, 0d0000000000000000, %p35;
	mul.f64 	%fd147, %fd263, %fd146;
	mov.u32 	%r108, _ZZ18diag_dtrtri_kernelccPdS_iE2Bs;
	mad.lo.s32 	%r109, %r170, 264, %r108;
	ld.shared.f64 	%fd148, [%r109];
	selp.f64 	%fd149, 0d3FF0000000000000, 0d0000000000000000, %p34;
	shl.b32 	%r110, %r170, 8;
	add.s32 	%r111, %r4, %r110;
	mul.f64 	%fd150, %fd17, %fd149;
	mul.f64 	%fd151, %fd147, %fd148;
	sub.f64 	%fd152, %fd150, %fd151;
	st.shared.f64 	[%r111], %fd152;
	bar.sync 	0;
	add.s32 	%r170, %r170, 1;
	setp.ne.s32 	%p36, %r170, 32;
	@%p36 bra 	$L__BB4_4;
	bra.uni 	$L__BB4_53;
$L__BB4_37:
	setp.gt.u32 	%p37, %r1, 30;
	@%p37 bra 	$L__BB4_39;
	mov.b64 	%rd71, 0;
	st.shared.u64 	[%r4+7936], %rd71;
$L__BB4_39:
	mov.u32 	%r115, _ZZ18diag_dtrtri_kernelccPdS_iE9workspace;
	add.s32 	%r35, %r115, %r68;
	add.s32 	%r162, %r1, -30;
	add.s32 	%r37, %r1, -31;
	cvt.u16.u32 	%rs14, %r1;
	add.s16 	%rs1, %rs14, 2;
	xor.b16  	%rs2, %rs14, 2;
	add.s32 	%r117, %r68, %r69;
	add.s32 	%r38, %r117, 1024;
	mov.b32 	%r163, 30;
	mov.b32 	%r161, 0;
	mov.b16 	%rs18, 0;
	mov.u16 	%rs19, %rs18;
$L__BB4_40:
	mov.u32 	%r41, %r163;
	add.s32 	%r42, %r37, %r161;
	shl.b32 	%r43, %r41, 8;
	add.s32 	%r118, %r4, %r43;
	ld.shared.f64 	%fd3, [%r118];
	st.shared.f64 	[%r35], %fd3;
	setp.le.s32 	%p38, %r1, %r41;
	mov.f64 	%fd262, 0d0000000000000000;
	@%p38 bra 	$L__BB4_52;
	setp.gt.u32 	%p39, %r1, %r41;
	selp.f64 	%fd4, 0d3FF0000000000000, 0d0000000000000000, %p39;
	setp.lt.u32 	%p40, %r42, 7;
	mov.f64 	%fd262, 0d0000000000000000;
	mov.b32 	%r168, 0;
	@%p40 bra 	$L__BB4_44;
	and.b32  	%r168, %r162, -8;
	neg.s32 	%r166, %r168;
	add.s32 	%r165, %r38, %r43;
	shl.b32 	%r120, %r41, 3;
	add.s32 	%r122, %r115, %r120;
	add.s32 	%r164, %r122, 32;
	mov.f64 	%fd262, 0d0000000000000000;
$L__BB4_43:
	.pragma "nounroll";
	ld.shared.f64 	%fd157, [%r165+-768];
	ld.shared.f64 	%fd158, [%r164+-24];
	mul.f64 	%fd159, %fd157, %fd158;
	fma.rn.f64 	%fd160, %fd159, %fd4, %fd262;
	ld.shared.f64 	%fd161, [%r165+-512];
	ld.shared.f64 	%fd162, [%r164+-16];
	mul.f64 	%fd163, %fd161, %fd162;
	fma.rn.f64 	%fd164, %fd163, %fd4, %fd160;
	ld.shared.f64 	%fd165, [%r165+-256];
	ld.shared.f64 	%fd166, [%r164+-8];
	mul.f64 	%fd167, %fd165, %fd166;
	fma.rn.f64 	%fd168, %fd167, %fd4, %fd164;
	ld.shared.f64 	%fd169, [%r165];
	ld.shared.f64 	%fd170, [%r164];
	mul.f64 	%fd171, %fd169, %fd170;
	fma.rn.f64 	%fd172, %fd171, %fd4, %fd168;
	ld.shared.f64 	%fd173, [%r165+256];
	ld.shared.f64 	%fd174, [%r164+8];
	mul.f64 	%fd175, %fd173, %fd174;
	fma.rn.f64 	%fd176, %fd175, %fd4, %fd172;
	ld.shared.f64 	%fd177, [%r165+512];
	ld.shared.f64 	%fd178, [%r164+16];
	mul.f64 	%fd179, %fd177, %fd178;
	fma.rn.f64 	%fd180, %fd179, %fd4, %fd176;
	ld.shared.f64 	%fd181, [%r165+768];
	ld.shared.f64 	%fd182, [%r164+24];
	mul.f64 	%fd183, %fd181, %fd182;
	fma.rn.f64 	%fd184, %fd183, %fd4, %fd180;
	ld.shared.f64 	%fd185, [%r165+1024];
	ld.shared.f64 	%fd186, [%r164+32];
	mul.f64 	%fd187, %fd185, %fd186;
	fma.rn.f64 	%fd262, %fd187, %fd4, %fd184;
	add.s32 	%r166, %r166, 8;
	add.s32 	%r165, %r165, 2048;
	add.s32 	%r164, %r164, 64;
	setp.ne.s32 	%p41, %r166, 0;
	@%p41 bra 	$L__BB4_43;
$L__BB4_44:
	and.b32  	%r123, %r162, 7;
	setp.eq.s32 	%p42, %r123, 0;
	@%p42 bra 	$L__BB4_52;
	add.s16 	%rs15, %rs1, %rs19;
	cvt.u32.u16 	%r124, %rs15;
	and.b32  	%r55, %r124, 7;
	add.s32 	%r125, %r55, -1;
	setp.lt.u32 	%p43, %r125, 3;
	@%p43 bra 	$L__BB4_47;
	shl.b32 	%r126, %r168, 5;
	add.s32 	%r127, %r126, %r42;
	mad.lo.s32 	%r128, %r41, 33, %r127;
	shl.b32 	%r129, %r128, 3;
	add.s32 	%r131, %r69, %r129;
	ld.shared.f64 	%fd189, [%r131+264];
	add.s32 	%r132, %r41, %r168;
	shl.b32 	%r133, %r132, 3;
	add.s32 	%r135, %r115, %r133;
	ld.shared.f64 	%fd190, [%r135+8];
	mul.f64 	%fd191, %fd189, %fd190;
	fma.rn.f64 	%fd192, %fd191, %fd4, %fd262;
	ld.shared.f64 	%fd193, [%r131+520];
	ld.shared.f64 	%fd194, [%r135+16];
	mul.f64 	%fd195, %fd193, %fd194;
	fma.rn.f64 	%fd196, %fd195, %fd4, %fd192;
	ld.shared.f64 	%fd197, [%r131+776];
	ld.shared.f64 	%fd198, [%r135+24];
	mul.f64 	%fd199, %fd197, %fd198;
	fma.rn.f64 	%fd200, %fd199, %fd4, %fd196;
	ld.shared.f64 	%fd201, [%r131+1032];
	ld.shared.f64 	%fd202, [%r135+32];
	mul.f64 	%fd203, %fd201, %fd202;
	fma.rn.f64 	%fd262, %fd203, %fd4, %fd200;
	add.s32 	%r168, %r168, 4;
$L__BB4_47:
	and.b32  	%r136, %r55, 3;
	setp.eq.s32 	%p44, %r136, 0;
	@%p44 bra 	$L__BB4_52;
	add.s16 	%rs5, %rs2, %rs18;
	and.b16  	%rs16, %rs5, 3;
	setp.eq.s16 	%p45, %rs16, 1;
	@%p45 bra 	$L__BB4_50;
	shl.b32 	%r137, %r168, 5;
	add.s32 	%r138, %r137, %r42;
	mad.lo.s32 	%r139, %r41, 33, %r138;
	shl.b32 	%r140, %r139, 3;
	add.s32 	%r142, %r69, %r140;
	ld.shared.f64 	%fd205, [%r142+264];
	add.s32 	%r143, %r41, %r168;
	shl.b32 	%r144, %r143, 3;
	add.s32 	%r146, %r115, %r144;
	ld.shared.f64 	%fd206, [%r146+8];
	mul.f64 	%fd207, %fd205, %fd206;
	fma.rn.f64 	%fd208, %fd207, %fd4, %fd262;
	ld.shared.f64 	%fd209, [%r142+520];
	ld.shared.f64 	%fd210, [%r146+16];
	mul.f64 	%fd211, %fd209, %fd210;
	fma.rn.f64 	%fd262, %fd211, %fd4, %fd208;
	add.s32 	%r168, %r168, 2;
$L__BB4_50:
	and.b16  	%rs17, %rs5, 1;
	setp.eq.b16 	%p46, %rs17, 1;
	not.pred 	%p47, %p46;
	@%p47 bra 	$L__BB4_52;
	shl.b32 	%r147, %r168, 5;
	add.s32 	%r148, %r147, %r42;
	mad.lo.s32 	%r149, %r41, 33, %r148;
	shl.b32 	%r150, %r149, 3;
	add.s32 	%r152, %r69, %r150;
	ld.shared.f64 	%fd212, [%r152+264];
	add.s32 	%r153, %r41, %r168;
	shl.b32 	%r154, %r153, 3;
	add.s32 	%r156, %r115, %r154;
	ld.shared.f64 	%fd213, [%r156+8];
	mul.f64 	%fd214, %fd212, %fd213;
	fma.rn.f64 	%fd262, %fd214, %fd4, %fd262;
$L__BB4_52:
	setp.eq.s32 	%p48, %r1, %r41;
	setp.ne.s32 	%p49, %r1, %r41;
	selp.f64 	%fd215, 0d3FF0000000000000, 0d0000000000000000, %p49;
	mul.f64 	%fd216, %fd262, %fd215;
	mad.lo.s32 	%r158, %r41, 264, %r69;
	ld.shared.f64 	%fd217, [%r158];
	selp.f64 	%fd218, 0d3FF0000000000000, 0d0000000000000000, %p48;
	mul.f64 	%fd219, %fd3, %fd218;
	mul.f64 	%fd220, %fd216, %fd217;
	sub.f64 	%fd221, %fd219, %fd220;
	st.shared.f64 	[%r118], %fd221;
	bar.sync 	0;
	add.s32 	%r163, %r41, -1;
	setp.eq.s32 	%p50, %r41, 0;
	add.s32 	%r162, %r162, 1;
	add.s32 	%r161, %r161, 1;
	add.s16 	%rs19, %rs19, 1;
	add.s16 	%rs18, %rs18, 1;
	@%p50 bra 	$L__BB4_53;
	bra.uni 	$L__BB4_40;
$L__BB4_53:
	mad.lo.s32 	%r160, %r2, 992, %r3;
	cvta.to.global.u64 	%rd72, %rd1;
	ld.shared.f64 	%fd222, [%r4];
	mul.wide.u32 	%rd73, %r160, 8;
	add.s64 	%rd74, %rd72, %rd73;
	st.global.f64 	[%rd74], %fd222;
	ld.shared.f64 	%fd223, [%r4+256];
	st.global.f64 	[%rd74+256], %fd223;
	ld.shared.f64 	%fd224, [%r4+512];
	st.global.f64 	[%rd74+512], %fd224;
	ld.shared.f64 	%fd225, [%r4+768];
	st.global.f64 	[%rd74+768], %fd225;
	ld.shared.f64 	%fd226, [%r4+1024];
	st.global.f64 	[%rd74+1024], %fd226;
	ld.shared.f64 	%fd227, [%r4+1280];
	st.global.f64 	[%rd74+1280], %fd227;
	ld.shared.f64 	%fd228, [%r4+1536];
	st.global.f64 	[%rd74+1536], %fd228;
	ld.shared.f64 	%fd229, [%r4+1792];
	st.global.f64 	[%rd74+1792], %fd229;
	ld.shared.f64 	%fd230, [%r4+2048];
	st.global.f64 	[%rd74+2048], %fd230;
	ld.shared.f64 	%fd231, [%r4+2304];
	st.global.f64 	[%rd74+2304], %fd231;
	ld.shared.f64 	%fd232, [%r4+2560];
	st.global.f64 	[%rd74+2560], %fd232;
	ld.shared.f64 	%fd233, [%r4+2816];
	st.global.f64 	[%rd74+2816], %fd233;
	ld.shared.f64 	%fd234, [%r4+3072];
	st.global.f64 	[%rd74+3072], %fd234;
	ld.shared.f64 	%fd235, [%r4+3328];
	st.global.f64 	[%rd74+3328], %fd235;
	ld.shared.f64 	%fd236, [%r4+3584];
	st.global.f64 	[%rd74+3584], %fd236;
	ld.shared.f64 	%fd237, [%r4+3840];
	st.global.f64 	[%rd74+3840], %fd237;
	ld.shared.f64 	%fd238, [%r4+4096];
	st.global.f64 	[%rd74+4096], %fd238;
	ld.shared.f64 	%fd239, [%r4+4352];
	st.global.f64 	[%rd74+4352], %fd239;
	ld.shared.f64 	%fd240, [%r4+4608];
	st.global.f64 	[%rd74+4608], %fd240;
	ld.shared.f64 	%fd241, [%r4+4864];
	st.global.f64 	[%rd74+4864], %fd241;
	ld.shared.f64 	%fd242, [%r4+5120];
	st.global.f64 	[%rd74+5120], %fd242;
	ld.shared.f64 	%fd243, [%r4+5376];
	st.global.f64 	[%rd74+5376], %fd243;
	ld.shared.f64 	%fd244, [%r4+5632];
	st.global.f64 	[%rd74+5632], %fd244;
	ld.shared.f64 	%fd245, [%r4+5888];
	st.global.f64 	[%rd74+5888], %fd245;
	ld.shared.f64 	%fd246, [%r4+6144];
	st.global.f64 	[%rd74+6144], %fd246;
	ld.shared.f64 	%fd247, [%r4+6400];
	st.global.f64 	[%rd74+6400], %fd247;
	ld.shared.f64 	%fd248, [%r4+6656];
	st.global.f64 	[%rd74+6656], %fd248;
	ld.shared.f64 	%fd249, [%r4+6912];
	st.global.f64 	[%rd74+6912], %fd249;
	ld.shared.f64 	%fd250, [%r4+7168];
	st.global.f64 	[%rd74+7168], %fd250;
	ld.shared.f64 	%fd251, [%r4+7424];
	st.global.f64 	[%rd74+7424], %fd251;
	ld.shared.f64 	%fd252, [%r4+7680];
	st.global.f64 	[%rd74+7680], %fd252;
	ld.shared.f64 	%fd253, [%r4+7936];
	st.global.f64 	[%rd74+7936], %fd253;
	ret;

}


// ===== COMPILED SASS (sm_100) =====

	.target	sm_100

	.elftype	@"ET_EXEC"


//--------------------- .note.nv.tkinfo           --------------------------
	.section	.note.nv.tkinfo,"",@"SHT_NOTE"
	.sectionflags	@"SHF_NOTE_NV_TKINFO"
	.tkinfo
        /*0018*/ 	.word	0x00000002
        /*0030*/ 	.string	""
        /*0030*/ 	.string	"ptxas"
        /*0030*/ 	.string	"Cuda compilation tools, release 13.0, V13.0.88"
        /*0030*/ 	.string	"Build cuda_13.0.r13.0/compiler.36424714_0"
        /*0030*/ 	.string	"-arch sm_100 -m 64 "



//--------------------- .note.nv.cuinfo           --------------------------
	.section	.note.nv.cuinfo,"",@"SHT_NOTE"
	.sectionflags	@"SHF_NOTE_NV_CUINFO"
        /*0018*/ 	.short	0x0002
        /*001a*/ 	.short	0x0064
        /*001c*/ 	.short	0x0082
	.zero		2


//--------------------- .nv.info                  --------------------------
	.section	.nv.info,"",@"SHT_CUDA_INFO"
	.align	4


	//----- nvinfo : EIATTR_REGCOUNT
	.align		4
        /*0000*/ 	.byte	0x04, 0x2f
        /*0002*/ 	.short	(.L_1 - .L_0)
	.align		4
.L_0:
        /*0004*/ 	.word	index@(_Z14dgemv32_kernelidPdiS_S_)
        /*0008*/ 	.word	0x00000020


	//----- nvinfo : EIATTR_FRAME_SIZE
	.align		4
.L_1:
        /*000c*/ 	.byte	0x04, 0x11
        /*000e*/ 	.short	(.L_3 - .L_2)
	.align		4
.L_2:
        /*0010*/ 	.word	index@(_Z14dgemv32_kernelidPdiS_S_)
        /*0014*/ 	.word	0x00000000


	//----- nvinfo : EIATTR_REGCOUNT
	.align		4
.L_3:
        /*0018*/ 	.byte	0x04, 0x2f
        /*001a*/ 	.short	(.L_5 - .L_4)
	.align		4
.L_4:
        /*001c*/ 	.word	index@(_Z15dgemvT32_kernelidPdiS_S_)
        /*0020*/ 	.word	0x00000020


	//----- nvinfo : EIATTR_FRAME_SIZE
	.align		4
.L_5:
        /*0024*/ 	.byte	0x04, 0x11
        /*0026*/ 	.short	(.L_7 - .L_6)
	.align		4
.L_6:
        /*0028*/ 	.word	index@(_Z15dgemvT32_kernelidPdiS_S_)
        /*002c*/ 	.word	0x00000000


	//----- nvinfo : EIATTR_REGCOUNT
	.align		4
.L_7:
        /*0030*/ 	.byte	0x04, 0x2f
        /*0032*/ 	.short	(.L_9 - .L_8)
	.align		4
.L_8:
        /*0034*/ 	.word	index@(_Z22inplace_dgemm_kernel_TidPdiS_i)
        /*0038*/ 	.word	0x00000020


	//----- nvinfo : EIATTR_FRAME_SIZE
	.align		4
.L_9:
        /*003c*/ 	.byte	0x04, 0x11
        /*003e*/ 	.short	(.L_11 - .L_10)
	.align		4
.L_10:
        /*0040*/ 	.word	index@(_Z22inplace_dgemm_kernel_TidPdiS_i)
        /*0044*/ 	.word	0x00000000


	//----- nvinfo : EIATTR_REGCOUNT
	.align		4
.L_11:
        /*0048*/ 	.byte	0x04, 0x2f
        /*004a*/ 	.short	(.L_13 - .L_12)
	.align		4
.L_12:
        /*004c*/ 	.word	index@(_Z22inplace_dgemm_kernel_NidPdiS_i)
        /*0050*/ 	.word	0x00000020


	//----- nvinfo : EIATTR_FRAME_SIZE
	.align		4
.L_13:
        /*0054*/ 	.byte	0x04, 0x11
        /*0056*/ 	.short	(.L_15 - .L_14)
	.align		4
.L_14:
        /*0058*/ 	.word	index@(_Z22inplace_dgemm_kernel_NidPdiS_i)
        /*005c*/ 	.word	0x00000000


	//----- nvinfo : EIATTR_REGCOUNT
	.align		4
.L_15:
        /*0060*/ 	.byte	0x04, 0x2f
        /*0062*/ 	.short	(.L_17 - .L_16)
	.align		4
.L_16:
        /*0064*/ 	.word	index@(_Z18diag_dtrtri_kernelccPdS_i)
        /*0068*/ 	.word	0x00000030


	//----- nvinfo : EIATTR_FRAME_SIZE
	.align		4
.L_17:
        /*006c*/ 	.byte	0x04, 0x11
        /*006e*/ 	.short	(.L_19 - .L_18)
	.align		4
.L_18:
        /*0070*/ 	.word	index@($__internal_0_$__cuda_sm20_dblrcp_rn_slowpath_v3)
        /*0074*/ 	.word	0x00000000


	//----- nvinfo : EIATTR_FRAME_SIZE
	.align		4
.L_19:
        /*0078*/ 	.byte	0x04, 0x11
        /*007a*/ 	.short	(.L_21 - .L_20)
	.align		4
.L_20:
        /*007c*/ 	.word	index@(_Z18diag_dtrtri_kernelccPdS_i)
        /*0080*/ 	.word	0x00000000


	//----- nvinfo : EIATTR_MIN_STACK_SIZE
	.align		4
.L_21:
        /*0084*/ 	.byte	0x04, 0x12
        /*0086*/ 	.short	(.L_23 - .L_22)
	.align		4
.L_22:
        /*0088*/ 	.word	index@(_Z18diag_dtrtri_kernelccPdS_i)
        /*008c*/ 	.word	0x00000000


	//----- nvinfo : EIATTR_MIN_STACK_SIZE
	.align		4
.L_23:
        /*0090*/ 	.byte	0x04, 0x12
        /*0092*/ 	.short	(.L_25 - .L_24)
	.align		4
.L_24:
        /*0094*/ 	.word	index@(_Z22inplace_dgemm_kernel_NidPdiS_i)
        /*0098*/ 	.word	0x00000000


	//----- nvinfo : EIATTR_MIN_STACK_SIZE
	.align		4
.L_25:
        /*009c*/ 	.byte	0x04, 0x12
        /*009e*/ 	.short	(.L_27 - .L_26)
	.align		4
.L_26:
        /*00a0*/ 	.word	index@(_Z22inplace_dgemm_kernel_TidPdiS_i)
        /*00a4*/ 	.word	0x00000000


	//----- nvinfo : EIATTR_MIN_STACK_SIZE
	.align		4
.L_27:
        /*00a8*/ 	.byte	0x04, 0x12
        /*00aa*/ 	.short	(.L_29 - .L_28)
	.align		4
.L_28:
        /*00ac*/ 	.word	index@(_Z15dgemvT32_kernelidPdiS_S_)
        /*00b0*/ 	.word	0x00000000


	//----- nvinfo : EIATTR_MIN_STACK_SIZE
	.align		4
.L_29:
        /*00b4*/ 	.byte	0x04, 0x12
        /*00b6*/ 	.short	(.L_31 - .L_30)
	.align		4
.L_30:
        /*00b8*/ 	.word	index@(_Z14dgemv32_kernelidPdiS_S_)
        /*00bc*/ 	.word	0x00000000
.L_31:


//--------------------- .nv.compat                --------------------------
	.section	.nv.compat,"",@"SHT_CUDA_COMPAT_INFO"
	.align	4
        /*0000*/ 	.byte	0x02, 0x09, 0x00, 0x00, 0x02, 0x02, 0x01, 0x00, 0x02, 0x05, 0x05, 0x00, 0x03, 0x07, 0x01, 0x01
        /*0010*/ 	.byte	0x02, 0x03, 0x00, 0x00, 0x02, 0x06, 0x01, 0x00, 0x04, 0x0b, 0x08, 0x00, 0x01, 0x00, 0x00, 0x00
        /*0020*/ 	.byte	0x00, 0x00, 0x00, 0x00


//--------------------- .nv.info._Z18diag_dtrtri_kernelccPdS_i --------------------------
	.section	.nv.info._Z18diag_dtrtri_kernelccPdS_i,"",@"SHT_CUDA_INFO"
	.sectionflags	@""
	.align	4


	//----- nvinfo : EIATTR_CUDA_API_VERSION
	.align		4
        /*0000*/ 	.byte	0x04, 0x37
        /*0002*/ 	.short	(.L_33 - .L_32)
.L_32:
        /*0004*/ 	.word	0x00000082


	//----- nvinfo : EIATTR_KPARAM_INFO
	.align		4
.L_33:
        /*0008*/ 	.byte	0x04, 0x17
        /*000a*/ 	.short	(.L_35 - .L_34)
.L_34:
        /*000c*/ 	.word	0x00000000
        /*0010*/ 	.short	0x0004
        /*0012*/ 	.short	0x0018
        /*0014*/ 	.byte	0x00, 0xf0, 0x11, 0x00


	//----- nvinfo : EIATTR_KPARAM_INFO
	.align		4
.L_35:
        /*0018*/ 	.byte	0x04, 0x17
        /*001a*/ 	.short	(.L_37 - .L_36)
.L_36:
        /*001c*/ 	.word	0x00000000
        /*0020*/ 	.short	0x0003
        /*0022*/ 	.short	0x0010
        /*0024*/ 	.byte	0x00, 0xf5, 0x21, 0x00


	//----- nvinfo : EIATTR_KPARAM_INFO
	.align		4
.L_37:
        /*0028*/ 	.byte	0x04, 0x17
        /*002a*/ 	.short	(.L_39 - .L_38)
.L_38:
        /*002c*/ 	.word	0x00000000
        /*0030*/ 	.short	0x0002
        /*0032*/ 	.short	0x0008
        /*0034*/ 	.byte	0x00, 0xf5, 0x21, 0x00


	//----- nvinfo : EIATTR_KPARAM_INFO
	.align		4
.L_39:
        /*0038*/ 	.byte	0x04, 0x17
        /*003a*/ 	.short	(.L_41 - .L_40)
.L_40:
        /*003c*/ 	.word	0x00000000
        /*0040*/ 	.short	0x0001
        /*0042*/ 	.short	0x0001
        /*0044*/ 	.byte	0x00, 0xf0, 0x05, 0x00


	//----- nvinfo : EIATTR_KPARAM_INFO
	.align		4
.L_41:
        /*0048*/ 	.byte	0x04, 0x17
        /*004a*/ 	.short	(.L_43 - .L_42)
.L_42:
        /*004c*/ 	.word	0x00000000
        /*0050*/ 	.short	0x0000
        /*0052*/ 	.short	0x0000
        /*0054*/ 	.byte	0x00, 0xf0, 0x05, 0x00


	//----- nvinfo : EIATTR_SPARSE_MMA_MASK
	.align		4
.L_43:
        /*0058*/ 	.byte	0x03, 0x50
        /*005a*/ 	.short	0x0000


	//----- nvinfo : EIATTR_MAXREG_COUNT
	.align		4
        /*005c*/ 	.byte	0x03, 0x1b
        /*005e*/ 	.short	0x00ff


	//----- nvinfo : EIATTR_NUM_BARRIERS
	.align		4
        /*0060*/ 	.byte	0x02, 0x4c
        /*0062*/ 	.byte	0x01
	.zero		1


	//----- nvinfo : EIATTR_MERCURY_ISA_VERSION
	.align		4
        /*0064*/ 	.byte	0x03, 0x5f
        /*0066*/ 	.short	0x0101


	//----- nvinfo : EIATTR_VRC_CTA_INIT_COUNT
	.align		4
        /*0068*/ 	.byte	0x02, 0x4a
	.zero		1
	.zero		1


	//----- nvinfo : EIATTR_EXIT_INSTR_OFFSETS
	.align		4
        /*006c*/ 	.byte	0x04, 0x1c
        /*006e*/ 	.short	(.L_45 - .L_44)


	//   ....[0]....
.L_44:
        /*0070*/ 	.word	0x000026e0


	//----- nvinfo : EIATTR_CRS_STACK_SIZE
	.align		4
.L_45:
        /*0074*/ 	.byte	0x04, 0x1e
        /*0076*/ 	.short	(.L_47 - .L_46)
.L_46:
        /*0078*/ 	.word	0x00000000


	//----- nvinfo : EIATTR_CBANK_PARAM_SIZE
	.align		4
.L_47:
        /*007c*/ 	.byte	0x03, 0x19
        /*007e*/ 	.short	0x001c


	//----- nvinfo : EIATTR_PARAM_CBANK
	.align		4
        /*0080*/ 	.byte	0x04, 0x0a
        /*0082*/ 	.short	(.L_49 - .L_48)
	.align		4
.L_48:
        /*0084*/ 	.word	index@(.nv.constant0._Z18diag_dtrtri_kernelccPdS_i)
        /*0088*/ 	.short	0x0380
        /*008a*/ 	.short	0x001c


	//----- nvinfo : EIATTR_SW_WAR
	.align		4
.L_49:
        /*008c*/ 	.byte	0x04, 0x36
        /*008e*/ 	.short	(.L_51 - .L_50)
.L_50:
        /*0090*/ 	.word	0x00000008
.L_51:


//--------------------- .nv.info._Z22inplace_dgemm_kernel_NidPdiS_i --------------------------
	.section	.nv.info._Z22inplace_dgemm_kernel_NidPdiS_i,"",@"SHT_CUDA_INFO"
	.sectionflags	@""
	.align	4


	//----- nvinfo : EIATTR_CUDA_API_VERSION
	.align		4
        /*0000*/ 	.byte	0x04, 0x37
        /*0002*/ 	.short	(.L_53 - .L_52)
.L_52:
        /*0004*/ 	.word	0x00000082


	//----- nvinfo : EIATTR_KPARAM_INFO
	.align		4
.L_53:
        /*0008*/ 	.byte	0x04, 0x17
        /*000a*/ 	.short	(.L_55 - .L_54)
.L_54:
        /*000c*/ 	.word	0x00000000
        /*0010*/ 	.short	0x0005
        /*0012*/ 	.short	0x0028
        /*0014*/ 	.byte	0x00, 0xf0, 0x11, 0x00


	//----- nvinfo : EIATTR_KPARAM_INFO
	.align		4
.L_55:
        /*0018*/ 	.byte	0x04, 0x17
        /*001a*/ 	.short	(.L_57 - .L_56)
.L_56:
        /*001c*/ 	.word	0x00000000
        /*0020*/ 	.short	0x0004
        /*0022*/ 	.short	0x0020
        /*0024*/ 	.byte	0x00, 0xf5, 0x21, 0x00


	//----- nvinfo : EIATTR_KPARAM_INFO
	.align		4
.L_57:
        /*0028*/ 	.byte	0x04, 0x17
        /*002a*/ 	.short	(.L_59 - .L_58)
.L_58:
        /*002c*/ 	.word	0x00000000
        /*0030*/ 	.short	0x0003
        /*0032*/ 	.short	0x0018
        /*0034*/ 	.byte	0x00, 0xf0, 0x11, 0x00


	//----- nvinfo : EIATTR_KPARAM_INFO
	.align		4
.L_59:
        /*0038*/ 	.byte	0x04, 0x17
        /*003a*/ 	.short	(.L_61 - .L_60)
.L_60:
        /*003c*/ 	.word	0x00000000
        /*0040*/ 	.short	0x0002
        /*0042*/ 	.short	0x0010
        /*0044*/ 	.byte	0x00, 0xf5, 0x21, 0x00


	//----- nvinfo : EIATTR_KPARAM_INFO
	.align		4
.L_61:
        /*0048*/ 	.byte	0x04, 0x17
        /*004a*/ 	.short	(.L_63 - .L_62)
.L_62:
        /*004c*/ 	.word	0x00000000
        /*0050*/ 	.short	0x0001
        /*0052*/ 	.short	0x0008
        /*0054*/ 	.byte	0x00, 0xf0, 0x21, 0x00


	//----- nvinfo : EIATTR_KPARAM_INFO
	.align		4
.L_63:
        /*0058*/ 	.byte	0x04, 0x17
        /*005a*/ 	.short	(.L_65 - .L_64)
.L_64:
        /*005c*/ 	.word	0x00000000
        /*0060*/ 	.short	0x0000
        /*0062*/ 	.short	0x0000
        /*0064*/ 	.byte	0x00, 0xf0, 0x11, 0x00


	//----- nvinfo : EIATTR_SPARSE_MMA_MASK
	.align		4
.L_65:
        /*0068*/ 	.byte	0x03, 0x50
        /*006a*/ 	.short	0x0000


	//----- nvinfo : EIATTR_MAXREG_COUNT
	.align		4
        /*006c*/ 	.byte	0x03, 0x1b
        /*006e*/ 	.short	0x00ff


	//----- nvinfo : EIATTR_NUM_BARRIERS
	.align		4
        /*0070*/ 	.byte	0x02, 0x4c
        /*0072*/ 	.byte	0x01
	.zero		1


	//----- nvinfo : EIATTR_MERCURY_ISA_VERSION
	.align		4
        /*0074*/ 	.byte	0x03, 0x5f
        /*0076*/ 	.short	0x0101


	//----- nvinfo : EIATTR_VRC_CTA_INIT_COUNT
	.align		4
        /*0078*/ 	.byte	0x02, 0x4a
	.zero		1
	.zero		1


	//----- nvinfo : EIATTR_EXIT_INSTR_OFFSETS
	.align		4
        /*007c*/ 	.byte	0x04, 0x1c
        /*007e*/ 	.short	(.L_67 - .L_66)


	//   ....[0]....
.L_66:
        /*0080*/ 	.word	0x00000ce0


	//----- nvinfo : EIATTR_CBANK_PARAM_SIZE
	.align		4
.L_67:
        /*0084*/ 	.byte	0x03, 0x19
        /*0086*/ 	.short	0x002c


	//----- nvinfo : EIATTR_PARAM_CBANK
	.align		4
        /*0088*/ 	.byte	0x04, 0x0a
        /*008a*/ 	.short	(.L_69 - .L_68)
	.align		4
.L_68:
        /*008c*/ 	.word	index@(.nv.constant0._Z22inplace_dgemm_kernel_NidPdiS_i)
        /*0090*/ 	.short	0x0380
        /*0092*/ 	.short	0x002c


	//----- nvinfo : EIATTR_SW_WAR
	.align		4
.L_69:
        /*0094*/ 	.byte	0x04, 0x36
        /*0096*/ 	.short	(.L_71 - .L_70)
.L_70:
        /*0098*/ 	.word	0x00000008
.L_71:


//--------------------- .nv.info._Z22inplace_dgemm_kernel_TidPdiS_i --------------------------
	.section	.nv.info._Z22inplace_dgemm_kernel_TidPdiS_i,"",@"SHT_CUDA_INFO"
	.sectionflags	@""
	.align	4


	//----- nvinfo : EIATTR_CUDA_API_VERSION
	.align		4
        /*0000*/ 	.byte	0x04, 0x37
        /*0002*/ 	.short	(.L_73 - .L_72)
.L_72:
        /*0004*/ 	.word	0x00000082


	//----- nvinfo : EIATTR_KPARAM_INFO
	.align		4
.L_73:
        /*0008*/ 	.byte	0x04, 0x17
        /*000a*/ 	.short	(.L_75 - .L_74)
.L_74:
        /*000c*/ 	.word	0x00000000
        /*0010*/ 	.short	0x0005
        /*0012*/ 	.short	0x0028
        /*0014*/ 	.byte	0x00, 0xf0, 0x11, 0x00


	//----- nvinfo : EIATTR_KPARAM_INFO
	.align		4
.L_75:
        /*0018*/ 	.byte	0x04, 0x17
        /*001a*/ 	.short	(.L_77 - .L_76)
.L_76:
        /*001c*/ 	.word	0x00000000
        /*0020*/ 	.short	0x0004
        /*0022*/ 	.short	0x0020
        /*0024*/ 	.byte	0x00, 0xf5, 0x21, 0x00


	//----- nvinfo : EIATTR_KPARAM_INFO
	.align		4
.L_77:
        /*0028*/ 	.byte	0x04, 0x17
        /*002a*/ 	.short	(.L_79 - .L_78)
.L_78:
        /*002c*/ 	.word	0x00000000
        /*0030*/ 	.short	0x0003
        /*0032*/ 	.short	0x0018
        /*0034*/ 	.byte	0x00, 0xf0, 0x11, 0x00


	//----- nvinfo : EIATTR_KPARAM_INFO
	.align		4
.L_79:
        /*0038*/ 	.byte	0x04, 0x17
        /*003a*/ 	.short	(.L_81 - .L_80)
.L_80:
        /*003c*/ 	.word	0x00000000
        /*0040*/ 	.short	0x0002
        /*0042*/ 	.short	0x0010
        /*0044*/ 	.byte	0x00, 0xf5, 0x21, 0x00


	//----- nvinfo : EIATTR_KPARAM_INFO
	.align		4
.L_81:
        /*0048*/ 	.byte	0x04, 0x17
        /*004a*/ 	.short	(.L_83 - .L_82)
.L_82:
        /*004c*/ 	.word	0x00000000
        /*0050*/ 	.short	0x0001
        /*0052*/ 	.short	0x0008
        /*0054*/ 	.byte	0x00, 0xf0, 0x21, 0x00


	//----- nvinfo : EIATTR_KPARAM_INFO
	.align		4
.L_83:
        /*0058*/ 	.byte	0x04, 0x17
        /*005a*/ 	.short	(.L_85 - .L_84)
.L_84:
        /*005c*/ 	.word	0x00000000
        /*0060*/ 	.short	0x0000
        /*0062*/ 	.short	0x0000
        /*0064*/ 	.byte	0x00, 0xf0, 0x11, 0x00


	//----- nvinfo : EIATTR_SPARSE_MMA_MASK
	.align		4
.L_85:
        /*0068*/ 	.byte	0x03, 0x50
        /*006a*/ 	.short	0x0000


	//----- nvinfo : EIATTR_MAXREG_COUNT
	.align		4
        /*006c*/ 	.byte	0x03, 0x1b
        /*006e*/ 	.short	0x00ff


	//----- nvinfo : EIATTR_NUM_BARRIERS
	.align		4
        /*0070*/ 	.byte	0x02, 0x4c
        /*0072*/ 	.byte	0x01
	.zero		1


	//----- nvinfo : EIATTR_MERCURY_ISA_VERSION
	.align		4
        /*0074*/ 	.byte	0x03, 0x5f
        /*0076*/ 	.short	0x0101


	//----- nvinfo : EIATTR_VRC_CTA_INIT_COUNT
	.align		4
        /*0078*/ 	.byte	0x02, 0x4a
	.zero		1
	.zero		1


	//----- nvinfo : EIATTR_EXIT_INSTR_OFFSETS
	.align		4
        /*007c*/ 	.byte	0x04, 0x1c
        /*007e*/ 	.short	(.L_87 - .L_86)


	//   ....[0]....
.L_86:
        /*0080*/ 	.word	0x00000cc0


	//----- nvinfo : EIATTR_CBANK_PARAM_SIZE
	.align		4
.L_87:
        /*0084*/ 	.byte	0x03, 0x19
        /*0086*/ 	.short	0x002c


	//----- nvinfo : EIATTR_PARAM_CBANK
	.align		4
        /*0088*/ 	.byte	0x04, 0x0a
        /*008a*/ 	.short	(.L_89 - .L_88)
	.align		4
.L_88:
        /*008c*/ 	.word	index@(.nv.constant0._Z22inplace_dgemm_kernel_TidPdiS_i)
        /*0090*/ 	.short	0x0380
        /*0092*/ 	.short	0x002c


	//----- nvinfo : EIATTR_SW_WAR
	.align		4
.L_89:
        /*0094*/ 	.byte	0x04, 0x36
        /*0096*/ 	.short	(.L_91 - .L_90)
.L_90:
        /*0098*/ 	.word	0x00000008
.L_91:


//--------------------- .nv.info._Z15dgemvT32_kernelidPdiS_S_ --------------------------
	.section	.nv.info._Z15dgemvT32_kernelidPdiS_S_,"",@"SHT_CUDA_INFO"
	.sectionflags	@""
	.align	4


	//----- nvinfo : EIATTR_CUDA_API_VERSION
	.align		4
        /*0000*/ 	.byte	0x04, 0x37
        /*0002*/ 	.short	(.L_93 - .L_92)
.L_92:
        /*0004*/ 	.word	0x00000082


	//----- nvinfo : EIATTR_KPARAM_INFO
	.align		4
.L_93:
        /*0008*/ 	.byte	0x04, 0x17
        /*000a*/ 	.short	(.L_95 - .L_94)
.L_94:
        /*000c*/ 	.word	0x00000000
        /*0010*/ 	.short	0x0005
        /*0012*/ 	.short	0x0028
        /*0014*/ 	.byte	0x00, 0xf5, 0x21, 0x00


	//----- nvinfo : EIATTR_KPARAM_INFO
	.align		4
.L_95:
        /*0018*/ 	.byte	0x04, 0x17
        /*001a*/ 	.short	(.L_97 - .L_96)
.L_96:
        /*001c*/ 	.word	0x00000000
        /*0020*/ 	.short	0x0004
        /*0022*/ 	.short	0x0020
        /*0024*/ 	.byte	0x00, 0xf5, 0x21, 0x00


	//----- nvinfo : EIATTR_KPARAM_INFO
	.align		4
.L_97:
        /*0028*/ 	.byte	0x04, 0x17
        /*002a*/ 	.short	(.L_99 - .L_98)
.L_98:
        /*002c*/ 	.word	0x00000000
        /*0030*/ 	.short	0x0003
        /*0032*/ 	.short	0x0018
        /*0034*/ 	.byte	0x00, 0xf0, 0x11, 0x00


	//----- nvinfo : EIATTR_KPARAM_INFO
	.align		4
.L_99:
        /*0038*/ 	.byte	0x04, 0x17
        /*003a*/ 	.short	(.L_101 - .L_100)
.L_100:
        /*003c*/ 	.word	0x00000000
        /*0040*/ 	.short	0x0002
        /*0042*/ 	.short	0x0010
        /*0044*/ 	.byte	0x00, 0xf5, 0x21, 0x00


	//----- nvinfo : EIATTR_KPARAM_INFO
	.align		4
.L_101:
        /*0048*/ 	.byte	0x04, 0x17
        /*004a*/ 	.short	(.L_103 - .L_102)
.L_102:
        /*004c*/ 	.word	0x00000000
        /*0050*/ 	.short	0x0001
        /*0052*/ 	.short	0x0008
        /*0054*/ 	.byte	0x00, 0xf0, 0x21, 0x00


	//----- nvinfo : EIATTR_KPARAM_INFO
	.align		4
.L_103:
        /*0058*/ 	.byte	0x04, 0x17
        /*005a*/ 	.short	(.L_105 - .L_104)
.L_104:
        /*005c*/ 	.word	0x00000000
        /*0060*/ 	.short	0x0000
        /*0062*/ 	.short	0x0000
        /*0064*/ 	.byte	0x00, 0xf0, 0x11, 0x00


	//----- nvinfo : EIATTR_SPARSE_MMA_MASK
	.align		4
.L_105:
        /*0068*/ 	.byte	0x03, 0x50
        /*006a*/ 	.short	0x0000


	//----- nvinfo : EIATTR_MAXREG_COUNT
	.align		4
        /*006c*/ 	.byte	0x03, 0x1b
        /*006e*/ 	.short	0x00ff


	//----- nvinfo : EIATTR_NUM_BARRIERS
	.align		4
        /*0070*/ 	.byte	0x02, 0x4c
        /*0072*/ 	.byte	0x01
	.zero		1


	//----- nvinfo : EIATTR_MERCURY_ISA_VERSION
	.align		4
        /*0074*/ 	.byte	0x03, 0x5f
        /*0076*/ 	.short	0x0101


	//----- nvinfo : EIATTR_VRC_CTA_INIT_COUNT
	.align		4
        /*0078*/ 	.byte	0x02, 0x4a
	.zero		1
	.zero		1


	//----- nvinfo : EIATTR_EXIT_INSTR_OFFSETS
	.align		4
        /*007c*/ 	.byte	0x04, 0x1c
        /*007e*/ 	.short	(.L_107 - .L_106)


	//   ....[0]....
.L_106:
        /*0080*/ 	.word	0x000008c0


	//   ....[1]....
        /*0084*/ 	.word	0x00000950


	//----- nvinfo : EIATTR_CBANK_PARAM_SIZE
	.align		4
.L_107:
        /*0088*/ 	.byte	0x03, 0x19
        /*008a*/ 	.short	0x0030


	//----- nvinfo : EIATTR_PARAM_CBANK
	.align		4
        /*008c*/ 	.byte	0x04, 0x0a
        /*008e*/ 	.short	(.L_109 - .L_108)
	.align		4
.L_108:
        /*0090*/ 	.word	index@(.nv.constant0._Z15dgemvT32_kernelidPdiS_S_)
        /*0094*/ 	.short	0x0380
        /*0096*/ 	.short	0x0030


	//----- nvinfo : EIATTR_SW_WAR
	.align		4
.L_109:
        /*0098*/ 	.byte	0x04, 0x36
        /*009a*/ 	.short	(.L_111 - .L_110)
.L_110:
        /*009c*/ 	.word	0x00000008
.L_111:


//--------------------- .nv.info._Z14dgemv32_kernelidPdiS_S_ --------------------------
	.section	.nv.info._Z14dgemv32_kernelidPdiS_S_,"",@"SHT_CUDA_INFO"
	.sectionflags	@""
	.align	4


	//----- nvinfo : EIATTR_CUDA_API_VERSION
	.align		4
        /*0000*/ 	.byte	0x04, 0x37
        /*0002*/ 	.short	(.L_113 - .L_112)
.L_112:
        /*0004*/ 	.word	0x00000082


	//----- nvinfo : EIATTR_KPARAM_INFO
	.align		4
.L_113:
        /*0008*/ 	.byte	0x04, 0x17
        /*000a*/ 	.short	(.L_115 - .L_114)
.L_114:
        /*000c*/ 	.word	0x00000000
        /*0010*/ 	.short	0x0005
        /*0012*/ 	.short	0x0028
        /*0014*/ 	.byte	0x00, 0xf5, 0x21, 0x00


	//----- nvinfo : EIATTR_KPARAM_INFO
	.align		4
.L_115:
        /*0018*/ 	.byte	0x04, 0x17
        /*001a*/ 	.short	(.L_117 - .L_116)
.L_116:
        /*001c*/ 	.word	0x00000000
        /*0020*/ 	.short	0x0004
        /*0022*/ 	.short	0x0020
        /*0024*/ 	.byte	0x00, 0xf5, 0x21, 0x00


	//----- nvinfo : EIATTR_KPARAM_INFO
	.align		4
.L_117:
        /*0028*/ 	.byte	0x04, 0x17
        /*002a*/ 	.short	(.L_119 - .L_118)
.L_118:
        /*002c*/ 	.word	0x00000000
        /*0030*/ 	.short	0x0003
        /*0032*/ 	.short	0x0018
        /*0034*/ 	.byte	0x00, 0xf0, 0x11, 0x00


	//----- nvinfo : EIATTR_KPARAM_INFO
	.align		4
.L_119:
        /*0038*/ 	.byte	0x04, 0x17
        /*003a*/ 	.short	(.L_121 - .L_120)
.L_120:
        /*003c*/ 	.word	0x00000000
        /*0040*/ 	.short	0x0002
        /*0042*/ 	.short	0x0010
        /*0044*/ 	.byte	0x00, 0xf5, 0x21, 0x00


	//----- nvinfo : EIATTR_KPARAM_INFO
	.align		4
.L_121:
        /*0048*/ 	.byte	0x04, 0x17
        /*004a*/ 	.short	(.L_123 - .L_122)
.L_122:
        /*004c*/ 	.word	0x00000000
        /*0050*/ 	.short	0x0001
        /*0052*/ 	.short	0x0008
        /*0054*/ 	.byte	0x00, 0xf0, 0x21, 0x00


	//----- nvinfo : EIATTR_KPARAM_INFO
	.align		4
.L_123:
        /*0058*/ 	.byte	0x04, 0x17
        /*005a*/ 	.short	(.L_125 - .L_124)
.L_124:
        /*005c*/ 	.word	0x00000000
        /*0060*/ 	.short	0x0000
        /*0062*/ 	.short	0x0000
        /*0064*/ 	.byte	0x00, 0xf0, 0x11, 0x00


	//----- nvinfo : EIATTR_SPARSE_MMA_MASK
	.align		4
.L_125:
        /*0068*/ 	.byte	0x03, 0x50
        /*006a*/ 	.short	0x0000


	//----- nvinfo : EIATTR_MAXREG_COUNT
	.align		4
        /*006c*/ 	.byte	0x03, 0x1b
        /*006e*/ 	.short	0x00ff


	//----- nvinfo : EIATTR_NUM_BARRIERS
	.align		4
        /*0070*/ 	.byte	0x02, 0x4c
        /*0072*/ 	.byte	0x01
	.zero		1


	//----- nvinfo : EIATTR_MERCURY_ISA_VERSION
	.align		4
        /*0074*/ 	.byte	0x03, 0x5f
        /*0076*/ 	.short	0x0101


	//----- nvinfo : EIATTR_VRC_CTA_INIT_COUNT
	.align		4
        /*0078*/ 	.byte	0x02, 0x4a
	.zero		1
	.zero		1


	//----- nvinfo : EIATTR_EXIT_INSTR_OFFSETS
	.align		4
        /*007c*/ 	.byte	0x04, 0x1c
        /*007e*/ 	.short	(.L_127 - .L_126)


	//   ....[0]....
.L_126:
        /*0080*/ 	.word	0x00000800


	//   ....[1]....
        /*0084*/ 	.word	0x00000880


	//----- nvinfo : EIATTR_CBANK_PARAM_SIZE
	.align		4
.L_127:
        /*0088*/ 	.byte	0x03, 0x19
        /*008a*/ 	.short	0x0030


	//----- nvinfo : EIATTR_PARAM_CBANK
	.align		4
        /*008c*/ 	.byte	0x04, 0x0a
        /*008e*/ 	.short	(.L_129 - .L_128)
	.align		4
.L_128:
        /*0090*/ 	.word	index@(.nv.constant0._Z14dgemv32_kernelidPdiS_S_)
        /*0094*/ 	.short	0x0380
        /*0096*/ 	.short	0x0030


	//----- nvinfo : EIATTR_SW_WAR
	.align		4
.L_129:
        /*0098*/ 	.byte	0x04, 0x36
        /*009a*/ 	.short	(.L_131 - .L_130)
.L_130:
        /*009c*/ 	.word	0x00000008
.L_131:


//--------------------- .nv.callgraph             --------------------------
	.section	.nv.callgraph,"",@"SHT_CUDA_CALLGRAPH"
	.align	4
	.sectionentsize	8
	.align		4
        /*0000*/ 	.word	0x00000000
	.align		4
        /*0004*/ 	.word	0xffffffff
	.align		4
        /*0008*/ 	.word	0x00000000
	.align		4
        /*000c*/ 	.word	0xfffffffe
	.align		4
        /*0010*/ 	.word	0x00000000
	.align		4
        /*0014*/ 	.word	0xfffffffd
	.align		4
        /*0018*/ 	.word	0x00000000
	.align		4
        /*001c*/ 	.word	0xfffffffc


//--------------------- .text._Z18diag_dtrtri_kernelccPdS_i --------------------------
	.section	.text._Z18diag_dtrtri_kernelccPdS_i,"ax",@progbits
	.align	128
        .global         _Z18diag_dtrtri_kernelccPdS_i
        .type           _Z18diag_dtrtri_kernelccPdS_i,@function
        .size           _Z18diag_dtrtri_kernelccPdS_i,(.L_x_26 - _Z18diag_dtrtri_kernelccPdS_i)
        .other          _Z18diag_dtrtri_kernelccPdS_i,@"STO_CUDA_ENTRY STV_DEFAULT"
_Z18diag_dtrtri_kernelccPdS_i:
.text._Z18diag_dtrtri_kernelccPdS_i:
[----:B------:R-:W-:Y:S01]  /*0000*/  LDC R1, c[0x0][0x37c] ;  /* 0x0000df00ff017b82 */ /* 0x000fe20000000800 */
[----:B------:R-:W0:Y:S07]  /*0010*/  S2R R0, SR_CTAID.X ;  /* 0x0000000000007919 */ /* 0x000e2e0000002500 */
[----:B------:R-:W1:Y:S01]  /*0020*/  LDC R21, c[0x0][0x398] ;  /* 0x0000e600ff157b82 */ /* 0x000e620000000800 */
[----:B------:R-:W2:Y:S01]  /*0030*/  LDCU.64 UR4, c[0x0][0x388] ;  /* 0x00007100ff0477ac */ /* 0x000ea20008000a00 */
[----:B------:R-:W3:Y:S01]  /*0040*/  S2R R2, SR_TID.X ;  /* 0x0000000000027919 */ /* 0x000ee20000002100 */
[----:B------:R-:W4:Y:S01]  /*0050*/  LDCU.64 UR8, c[0x0][0x358] ;  /* 0x00006b00ff0877ac */ /* 0x000f220008000a00 */
[C---:B-1----:R-:W-:Y:S01]  /*0060*/  SHF.L.U32 R11, R21.reuse, 0x1, RZ ;  /* 0x00000001150b7819 */ /* 0x042fe200000006ff */
[----:B------:R-:W-:-:S02]  /*0070*/  IMAD R13, R21, 0x6, RZ ;  /* 0x00000006150d7824 */ /* 0x000fc400078e02ff */
[C---:B------:R-:W-:Y:S02]  /*0080*/  IMAD R19, R21.reuse, 0x3, RZ ;  /* 0x0000000315137824 */ /* 0x040fe400078e02ff */
[C---:B------:R-:W-:Y:S02]  /*0090*/  IMAD.SHL.U32 R17, R21.reuse, 0x4, RZ ;  /* 0x0000000415117824 */ /* 0x040fe400078e00ff */
[----:B0-----:R-:W-:Y:S02]  /*00a0*/  IMAD.SHL.U32 R3, R0, 0x20, RZ ;  /* 0x0000002000037824 */ /* 0x001fe400078e00ff */
[----:B------:R-:W-:Y:S02]  /*00b0*/  IMAD R15, R21, 0x5, RZ ;  /* 0x00000005150f7824 */ /* 0x000fe400078e02ff */
[C---:B------:R-:W-:Y:S02]  /*00c0*/  IMAD R4, R3.reuse, R21, RZ ;  /* 0x0000001503047224 */ /* 0x040fe400078e02ff */
[----:B---3--:R-:W-:-:S02]  /*00d0*/  IMAD.IADD R3, R3, 0x1, R2 ;  /* 0x0000000103037824 */ /* 0x008fc400078e0202 */
[C---:B------:R-:W-:Y:S02]  /*00e0*/  IMAD R25, R21.reuse, 0xc, RZ ;  /* 0x0000000c15197824 */ /* 0x040fe400078e02ff */
[C---:B------:R-:W-:Y:S01]  /*00f0*/  IMAD R23, R21.reuse, 0xd, RZ ;  /* 0x0000000d15177824 */ /* 0x040fe200078e02ff */
[C---:B------:R-:W-:Y:S01]  /*0100*/  IADD3 R3, P0, PT, R4.reuse, R3, RZ ;  /* 0x0000000304037210 */ /* 0x040fe20007f1e0ff */
[C---:B------:R-:W-:Y:S02]  /*0110*/  IMAD R37, R21.reuse, 0x9, RZ ;  /* 0x0000000915257824 */ /* 0x040fe400078e02ff */
[C---:B------:R-:W-:Y:S01]  /*0120*/  IMAD R29, R21.reuse, 0x7, RZ ;  /* 0x00000007151d7824 */ /* 0x040fe200078e02ff */
[----:B------:R-:W-:Y:S01]  /*0130*/  LEA.HI.X.SX32 R4, R4, RZ, 0x1, P0 ;  /* 0x000000ff04047211 */ /* 0x000fe200000f0eff */
[----:B------:R-:W-:Y:S01]  /*0140*/  IMAD.SHL.U32 R33, R21, 0x8, RZ ;  /* 0x0000000815217824 */ /* 0x000fe200078e00ff */
[----:B--2---:R-:W-:Y:S01]  /*0150*/  LEA R26, P0, R3, UR4, 0x3 ;  /* 0x00000004031a7c11 */ /* 0x004fe2000f8018ff */
[----:B------:R-:W-:-:S02]  /*0160*/  IMAD R35, R21, 0xa, RZ ;  /* 0x0000000a15237824 */ /* 0x000fc400078e02ff */
[----:B------:R-:W-:Y:S01]  /*0170*/  IMAD R31, R21, 0xb, RZ ;  /* 0x0000000b151f7824 */ /* 0x000fe200078e02ff */
[----:B------:R-:W-:Y:S02]  /*0180*/  LEA.HI.X R27, R3, UR5, R4, 0x3, P0 ;  /* 0x00000005031b7c11 */ /* 0x000fe400080f1c04 */
[----:B------:R-:W-:Y:S01]  /*0190*/  MOV R5, 0x400 ;  /* 0x0000040000057802 */ /* 0x000fe20000000f00 */
[C---:B------:R-:W-:Y:S02]  /*01a0*/  IMAD R39, R21.reuse, 0x12, RZ ;  /* 0x0000001215277824 */ /* 0x040fe400078e02ff */
[----:B------:R-:W-:Y:S01]  /*01b0*/  IMAD R41, R21, 0x13, RZ ;  /* 0x0000001315297824 */ /* 0x000fe200078e02ff */
[----:B----4-:R-:W2:Y:S01]  /*01c0*/  LDG.E.64 R8, desc[UR8][R26.64] ;  /* 0x000000081a087981 */ /* 0x010ea2000c1e1b00 */
[----:B------:R-:W-:-:S04]  /*01d0*/  IMAD.WIDE R10, R11, 0x8, R26 ;  /* 0x000000080b0a7825 */ /* 0x000fc800078e021a */
[C---:B------:R-:W-:Y:S02]  /*01e0*/  IMAD R40, R21.reuse, 0x14, RZ ;  /* 0x0000001415287824 */ /* 0x040fe400078e02ff */
[----:B------:R-:W-:Y:S01]  /*01f0*/  IMAD R45, R21, 0x1c, RZ ;  /* 0x0000001c152d7824 */ /* 0x000fe200078e02ff */
[----:B------:R-:W3:Y:S01]  /*0200*/  LDG.E.64 R10, desc[UR8][R10.64] ;  /* 0x000000080a0a7981 */ /* 0x000ee2000c1e1b00 */
[----:B------:R-:W-:-:S04]  /*0210*/  IMAD.WIDE R12, R13, 0x8, R26 ;  /* 0x000000080d0c7825 */ /* 0x000fc800078e021a */
[C---:B------:R-:W-:Y:S01]  /*0220*/  IMAD R43, R21.reuse, 0x1f, RZ ;  /* 0x0000001f152b7824 */ /* 0x040fe200078e02ff */
[----:B------:R-:W0:Y:S01]  /*0230*/  LDCU.S8 UR4, c[0x0][0x381] ;  /* 0x00007020ff0477ac */ /* 0x000e220008000200 */
[--C-:B------:R-:W-:Y:S01]  /*0240*/  IMAD.WIDE R6, R21, 0x8, R26.reuse ;  /* 0x0000000815067825 */ /* 0x100fe200078e021a */
[----:B------:R-:W4:Y:S01]  /*0250*/  LDG.E.64 R12, desc[UR8][R12.64] ;  /* 0x000000080c0c7981 */ /* 0x000f22000c1e1b00 */
[----:B------:R-:W1:Y:S02]  /*0260*/  LDCU.U8 UR5, c[0x0][0x380] ;  /* 0x00007000ff0577ac */ /* 0x000e640008000000 */
[--C-:B------:R-:W-:Y:S02]  /*0270*/  IMAD.WIDE R18, R19, 0x8, R26.reuse ;  /* 0x0000000813127825 */ /* 0x100fe400078e021a */
[----:B------:R-:W5:Y:S02]  /*0280*/  LDG.E.64 R6, desc[UR8][R6.64] ;  /* 0x0000000806067981 */ /* 0x000f64000c1e1b00 */
[----:B------:R-:W-:-:S02]  /*0290*/  IMAD.WIDE R16, R17, 0x8, R26 ;  /* 0x0000000811107825 */ /* 0x000fc400078e021a */
[----:B------:R-:W5:Y:S02]  /*02a0*/  LDG.E.64 R18, desc[UR8][R18.64] ;  /* 0x0000000812127981 */ /* 0x000f64000c1e1b00 */
[--C-:B------:R-:W-:Y:S02]  /*02b0*/  IMAD.WIDE R14, R15, 0x8, R26.reuse ;  /* 0x000000080f0e7825 */ /* 0x100fe400078e021a */
[----:B------:R-:W5:Y:S02]  /*02c0*/  LDG.E.64 R16, desc[UR8][R16.64] ;  /* 0x0000000810107981 */ /* 0x000f64000c1e1b00 */
        /* <DEDUP_REMOVED lines=12> */
[----:B------:R-:W-:Y:S02]  /*0390*/  IMAD.WIDE R30, R31, 0x8, R26 ;  /* 0x000000081f1e7825 */ /* 0x000fe400078e021a */
[----:B------:R-:W5:Y:S04]  /*03a0*/  LDG.E.64 R34, desc[UR8][R34.64] ;  /* 0x0000000822227981 */ /* 0x000f68000c1e1b00 */
[----:B------:R-:W5:Y:S01]  /*03b0*/  LDG.E.64 R30, desc[UR8][R30.64] ;  /* 0x000000081e1e7981 */ /* 0x000f62000c1e1b00 */
[----:B------:R-:W0:Y:S02]  /*03c0*/  S2R R4, SR_CgaCtaId ;  /* 0x0000000000047919 */ /* 0x000e240000008800 */
[----:B0-----:R-:W-:-:S04]  /*03d0*/  LEA R5, R4, R5, 0x18 ;  /* 0x0000000504057211 */ /* 0x001fc800078ec0ff */
[----:B------:R-:W-:-:S05]  /*03e0*/  LEA R3, R2, R5, 0x3 ;  /* 0x0000000502037211 */ /* 0x000fca00078e18ff */
[----:B--2---:R0:W-:Y:S04]  /*03f0*/  STS.64 [R3], R8 ;  /* 0x0000000803007388 */ /* 0x0041e80000000a00 */
[----:B---3--:R2:W-:Y:S01]  /*0400*/  STS.64 [R3+0x200], R10 ;  /* 0x0002000a03007388 */ /* 0x0085e20000000a00 */
[C---:B0-----:R-:W-:Y:S02]  /*0410*/  IMAD R9, R21.reuse, 0xf, RZ ;  /* 0x0000000f15097824 */ /* 0x041fe400078e02ff */
[C---:B------:R-:W-:Y:S01]  /*0420*/  IMAD R8, R21.reuse, 0x16, RZ ;  /* 0x0000001615087824 */ /* 0x040fe200078e02ff */
[----:B----4-:R0:W-:Y:S01]  /*0430*/  STS.64 [R3+0x600], R12 ;  /* 0x0006000c03007388 */ /* 0x0101e20000000a00 */
[----:B--2---:R-:W-:-:S03]  /*0440*/  IMAD.SHL.U32 R11, R21, 0x10, RZ ;  /* 0x00000010150b7824 */ /* 0x004fc600078e00ff */
[----:B-----5:R2:W-:Y:S01]  /*0450*/  STS.64 [R3+0x100], R6 ;  /* 0x0001000603007388 */ /* 0x0205e20000000a00 */
[----:B------:R-:W-:-:S03]  /*0460*/  IMAD R10, R21, 0x17, RZ ;  /* 0x00000017150a7824 */ /* 0x000fc600078e02ff */
[----:B------:R3:W-:Y:S01]  /*0470*/  STS.64 [R3+0x300], R18 ;  /* 0x0003001203007388 */ /* 0x0007e20000000a00 */
[----:B0-----:R-:W-:-:S03]  /*0480*/  IMAD R13, R21, 0x11, RZ ;  /* 0x00000011150d7824 */ /* 0x001fc600078e02ff */
[----:B------:R0:W-:Y:S01]  /*0490*/  STS.64 [R3+0x400], R16 ;  /* 0x0004001003007388 */ /* 0x0001e20000000a00 */
[----:B------:R-:W-:-:S03]  /*04a0*/  IMAD R12, R21, 0x18, RZ ;  /* 0x00000018150c7824 */ /* 0x000fc600078e02ff */
[----:B------:R4:W-:Y:S01]  /*04b0*/  STS.64 [R3+0x500], R14 ;  /* 0x0005000e03007388 */ /* 0x0009e20000000a00 */
[C---:B--2---:R-:W-:Y:S02]  /*04c0*/  IMAD R7, R21.reuse, 0xe, RZ ;  /* 0x0000000e15077824 */ /* 0x044fe400078e02ff */
[C---:B------:R-:W-:Y:S01]  /*04d0*/  IMAD R6, R21.reuse, 0x15, RZ ;  /* 0x0000001515067824 */ /* 0x040fe200078e02ff */
[----:B------:R2:W-:Y:S01]  /*04e0*/  STS.64 [R3+0xc00], R24 ;  /* 0x000c001803007388 */ /* 0x0005e20000000a00 */
[----:B---3--:R-:W-:-:S03]  /*04f0*/  IMAD R19, R21, 0x1b, RZ ;  /* 0x0000001b15137824 */ /* 0x008fc600078e02ff */
[----:B------:R3:W-:Y:S01]  /*0500*/  STS.64 [R3+0xd00], R22 ;  /* 0x000d001603007388 */ /* 0x0007e20000000a00 */
[C---:B0-----:R-:W-:Y:S02]  /*0510*/  IMAD R17, R21.reuse, 0x1a, RZ ;  /* 0x0000001a15117824 */ /* 0x041fe400078e02ff */
[C---:B----4-:R-:W-:Y:S01]  /*0520*/  IMAD R15, R21.reuse, 0x19, RZ ;  /* 0x00000019150f7824 */ /* 0x050fe200078e02ff */
[----:B------:R0:W-:Y:S01]  /*0530*/  STS.64 [R3+0x900], R36 ;  /* 0x0009002403007388 */ /* 0x0001e20000000a00 */
[----:B--2---:R-:W-:-:S03]  /*0540*/  IMAD R25, R21, 0x1e, RZ ;  /* 0x0000001e15197824 */ /* 0x004fc600078e02ff */
[----:B------:R2:W-:Y:S01]  /*0550*/  STS.64 [R3+0x700], R28 ;  /* 0x0007001c03007388 */ /* 0x0005e20000000a00 */
[----:B---3--:R-:W-:-:S03]  /*0560*/  IMAD R23, R21, 0x1d, RZ ;  /* 0x0000001d15177824 */ /* 0x008fc600078e02ff */
[----:B------:R3:W-:Y:S01]  /*0570*/  STS.64 [R3+0x800], R32 ;  /* 0x0008002003007388 */ /* 0x0007e20000000a00 */
[----:B------:R-:W-:-:S03]  /*0580*/  IMAD.WIDE R14, R15, 0x8, R26 ;  /* 0x000000080f0e7825 */ /* 0x000fc600078e021a */
[----:B------:R4:W-:Y:S01]  /*0590*/  STS.64 [R3+0xa00], R34 ;  /* 0x000a002203007388 */ /* 0x0009e20000000a00 */
[----:B0-----:R-:W-:-:S03]  /*05a0*/  IMAD.WIDE R36, R39, 0x8, R26 ;  /* 0x0000000827247825 */ /* 0x001fc600078e021a */
[----:B------:R0:W-:Y:S01]  /*05b0*/  STS.64 [R3+0xb00], R30 ;  /* 0x000b001e03007388 */ /* 0x0001e20000000a00 */
[----:B--2---:R-:W-:-:S03]  /*05c0*/  IMAD.WIDE R28, R7, 0x8, R26 ;  /* 0x00000008071c7825 */ /* 0x004fc600078e021a */
[----:B------:R-:W2:Y:S01]  /*05d0*/  LDG.E.64 R36, desc[UR8][R36.64] ;  /* 0x0000000824247981 */ /* 0x000ea2000c1e1b00 */
[----:B---3--:R-:W-:-:S03]  /*05e0*/  IMAD.WIDE R32, R11, 0x8, R26 ;  /* 0x000000080b207825 */ /* 0x008fc600078e021a */
[----:B------:R-:W3:Y:S01]  /*05f0*/  LDG.E.64 R28, desc[UR8][R28.64] ;  /* 0x000000081c1c7981 */ /* 0x000ee2000c1e1b00 */
[----:B----4-:R-:W-:-:S03]  /*0600*/  IMAD.WIDE R34, R13, 0x8, R26 ;  /* 0x000000080d227825 */ /* 0x010fc600078e021a */
[----:B------:R-:W4:Y:S01]  /*0610*/  LDG.E.64 R32, desc[UR8][R32.64] ;  /* 0x0000000820207981 */ /* 0x000f22000c1e1b00 */
[----:B0-----:R-:W-:-:S03]  /*0620*/  IMAD.WIDE R30, R9, 0x8, R26 ;  /* 0x00000008091e7825 */ /* 0x001fc600078e021a */
[----:B------:R-:W5:Y:S01]  /*0630*/  LDG.E.64 R34, desc[UR8][R34.64] ;  /* 0x0000000822227981 */ /* 0x000f62000c1e1b00 */
[----:B------:R-:W-:-:S03]  /*0640*/  IMAD.WIDE R38, R41, 0x8, R26 ;  /* 0x0000000829267825 */ /* 0x000fc600078e021a */
        /* <DEDUP_REMOVED lines=22> */
[----:B------:R-:W5:Y:S04]  /*07b0*/  LDG.E.64 R22, desc[UR8][R22.64] ;  /* 0x0000000816167981 */ /* 0x000f68000c1e1b00 */
[----:B------:R-:W5:Y:S04]  /*07c0*/  LDG.E.64 R24, desc[UR8][R24.64] ;  /* 0x0000000818187981 */ /* 0x000f68000c1e1b00 */
[----:B------:R-:W5:Y:S01]  /*07d0*/  LDG.E.64 R26, desc[UR8][R26.64] ;  /* 0x000000081a1a7981 */ /* 0x000f62000c1e1b00 */
[----:B------:R-:W-:-:S04]  /*07e0*/  UPRMT UR4, UR4, 0x7710, URZ ;  /* 0x0000771004047896 */ /* 0x000fc800080000ff */
[----:B------:R-:W-:-:S04]  /*07f0*/  ULOP3.LUT UR4, UR4, 0xffdf, URZ, 0xc0, !UPT ;  /* 0x0000ffdf04047892 */ /* 0x000fc8000f8ec0ff */
[----:B------:R-:W-:Y:S02]  /*0800*/  UPRMT UR6, UR4, 0x9910, URZ ;  /* 0x0000991004067896 */ /* 0x000fe400080000ff */
[----:B-1----:R-:W-:-:S05]  /*0810*/  UPRMT UR4, UR5, 0x8880, URZ ;  /* 0x0000888005047896 */ /* 0x002fca00080000ff */
[----:B------:R-:W-:Y:S02]  /*0820*/  UMOV UR5, UR6 ;  /* 0x0000000600057c82 */ /* 0x000fe40008000000 */
[----:B------:R-:W-:Y:S01]  /*0830*/  UISETP.NE.AND UP0, UPT, UR5, 0x55, UPT ;  /* 0x000000550500788c */ /* 0x000fe2000bf05270 */
[----:B------:R-:W-:Y:S01]  /*0840*/  IMAD R4, R2, 0x100, R3 ;  /* 0x0000010002047824 */ /* 0x000fe200078e0203 */
[----:B------:R-:W-:Y:S01]  /*0850*/  UPRMT UR4, UR4, 0x7710, URZ ;  /* 0x0000771004047896 */ /* 0x000fe200080000ff */
[----:B--2---:R-:W-:Y:S04]  /*0860*/  STS.64 [R3+0x1200], R36 ;  /* 0x0012002403007388 */ /* 0x004fe80000000a00 */
[----:B---3--:R-:W-:Y:S04]  /*0870*/  STS.64 [R3+0xe00], R28 ;  /* 0x000e001c03007388 */ /* 0x008fe80000000a00 */
[----:B----4-:R-:W-:Y:S04]  /*0880*/  STS.64 [R3+0x1000], R32 ;  /* 0x0010002003007388 */ /* 0x010fe80000000a00 */
[----:B-----5:R-:W-:Y:S04]  /*0890*/  STS.64 [R3+0x1100], R34 ;  /* 0x0011002203007388 */ /* 0x020fe80000000a00 */
[----:B------:R-:W-:Y:S04]  /*08a0*/  STS.64 [R3+0xf00], R30 ;  /* 0x000f001e03007388 */ /* 0x000fe80000000a00 */
[----:B------:R-:W-:Y:S04]  /*08b0*/  STS.64 [R3+0x1300], R38 ;  /* 0x0013002603007388 */ /* 0x000fe80000000a00 */
[----:B------:R-:W-:Y:S04]  /*08c0*/  STS.64 [R3+0x1400], R40 ;  /* 0x0014002803007388 */ /* 0x000fe80000000a00 */
[----:B------:R0:W-:Y:S04]  /*08d0*/  STS.64 [R3+0x1500], R6 ;  /* 0x0015000603007388 */ /* 0x0001e80000000a00 */
        /* <DEDUP_REMOVED lines=9> */
[----:B------:R1:W-:Y:S01]  /*0970*/  STS.64 [R3+0x1f00], R26 ;  /* 0x001f001a03007388 */ /* 0x0003e20000000a00 */
[----:B0-----:R-:W-:-:S02]  /*0980*/  HFMA2 R7, -RZ, RZ, 1.984375, 0 ;  /* 0x3ff00000ff077431 */ /* 0x001fc400000001ff */
[----:B------:R-:W-:Y:S01]  /*0990*/  IMAD.MOV.U32 R6, RZ, RZ, 0x0 ;  /* 0x00000000ff067424 */ /* 0x000fe200078e00ff */
[----:B------:R-:W-:Y:S06]  /*09a0*/  BAR.SYNC.DEFER_BLOCKING 0x0 ;  /* 0x0000000000007b1d */ /* 0x000fec0000010000 */
[----:B------:R-:W-:Y:S05]  /*09b0*/  BRA.U !UP0, `(.L_x_0) ;  /* 0x0000000108487547 */ /* 0x000fea000b800000 */
[----:B-1----:R-:W0:Y:S01]  /*09c0*/  LDS.64 R8, [R4] ;  /* 0x0000000004087984 */ /* 0x002e220000000a00 */
[----:B------:R-:W-:Y:S01]  /*09d0*/  BSSY.RECONVERGENT B0, `(.L_x_0) ;  /* 0x0000010000007945 */ /* 0x000fe20003800200 */
[----:B0-----:R-:W0:Y:S01]  /*09e0*/  MUFU.RCP64H R7, R9 ;  /* 0x0000000900077308 */ /* 0x001e220000001800 */
[----:B------:R-:W-:-:S05]  /*09f0*/  VIADD R6, R9, 0x300402 ;  /* 0x0030040209067836 */ /* 0x000fca0000000000 */
[----:B------:R-:W-:Y:S01]  /*0a00*/  FSETP.GEU.AND P0, PT, |R6|, 5.8789094863358348022e-39, PT ;  /* 0x004004020600780b */ /* 0x000fe20003f0e200 */
[----:B0-----:R-:W-:-:S08]  /*0a10*/  DFMA R10, -R8, R6, 1 ;  /* 0x3ff00000080a742b */ /* 0x001fd00000000106 */
[----:B------:R-:W-:-:S08]  /*0a20*/  DFMA R10, R10, R10, R10 ;  /* 0x0000000a0a0a722b */ /* 0x000fd0000000000a */
[----:B------:R-:W-:-:S08]  /*0a30*/  DFMA R10, R6, R10, R6 ;  /* 0x0000000a060a722b */ /* 0x000fd00000000006 */
[----:B------:R-:W-:-:S08]  /*0a40*/  DFMA R12, -R8, R10, 1 ;  /* 0x3ff00000080c742b */ /* 0x000fd0000000010a */
[----:B------:R-:W-:Y:S01]  /*0a50*/  DFMA R6, R10, R12, R10 ;  /* 0x0000000c0a06722b */ /* 0x000fe2000000000a */
[----:B------:R-:W-:Y:S10]  /*0a60*/  @P0 BRA `(.L_x_1) ;  /* 0x0000000000180947 */ /* 0x000ff40003800000 */
[----:B------:R-:W-:-:S04]  /*0a70*/  LOP3.LUT R6, R9, 0x7fffffff, RZ, 0xc0, !PT ;  /* 0x7fffffff09067812 */ /* 0x000fc800078ec0ff */
[----:B------:R-:W-:Y:S02]  /*0a80*/  IADD3 R12, PT, PT, R6, -0x100000, RZ ;  /* 0xfff00000060c7810 */ /* 0x000fe40007ffe0ff */
[----:B------:R-:W-:-:S07]  /*0a90*/  MOV R6, 0xab0 ;  /* 0x00000ab000067802 */ /* 0x000fce0000000f00 */
[----:B------:R-:W-:Y:S05]  /*0aa0*/  CALL.REL.NOINC `($__internal_0_$__cuda_sm20_dblrcp_rn_slowpath_v3) ;  /* 0x0000001c00107944 */ /* 0x000fea0003c00000 */
[----:B------:R-:W-:Y:S02]  /*0ab0*/  IMAD.MOV.U32 R6, RZ, RZ, R10 ;  /* 0x000000ffff067224 */ /* 0x000fe400078e000a */
[----:B------:R-:W-:-:S07]  /*0ac0*/  IMAD.MOV.U32 R7, RZ, RZ, R11 ;  /* 0x000000ffff077224 */ /* 0x000fce00078e000b */
.L_x_1:
[----:B------:R-:W-:Y:S05]  /*0ad0*/  BSYNC.RECONVERGENT B0 ;  /* 0x0000000000007941 */ /* 0x000fea0003800200 */
.L_x_0:
[----:B------:R0:W-:Y:S01]  /*0ae0*/  STS.64 [R4], R6 ;  /* 0x0000000604007388 */ /* 0x0001e20000000a00 */
[----:B------:R-:W-:-:S04]  /*0af0*/  ULOP3.LUT UR4, UR4, 0xffdf, URZ, 0xc0, !UPT ;  /* 0x0000ffdf04047892 */ /* 0x000fc8000f8ec0ff */
[----:B------:R-:W-:-:S04]  /*0b00*/  UPRMT UR4, UR4, 0x9910, URZ ;  /* 0x0000991004047896 */ /* 0x000fc800080000ff */
[----:B------:R-:W-:-:S09]  /*0b10*/  UISETP.NE.AND UP0, UPT, UR4, 0x4c, UPT ;  /* 0x0000004c0400788c */ /* 0x000fd2000bf05270 */
[----:B0-----:R-:W-:Y:S05]  /*0b20*/  BRA.U !UP0, `(.L_x_2) ;  /* 0x0000000d08547547 */ /* 0x001fea000b800000 */
[----:B------:R-:W0:Y:S01]  /*0b30*/  S2R R45, SR_CgaCtaId ;  /* 0x00000000002d7919 */ /* 0x000e220000008800 */
[----:B------:R-:W-:Y:S01]  /*0b40*/  MOV R6, 0x400 ;  /* 0x0000040000067802 */ /* 0x000fe20000000f00 */
[C---:B------:R-:W-:Y:S01]  /*0b50*/  VIADD R5, R2.reuse, 0x2 ;  /* 0x0000000202057836 */ /* 0x040fe20000000000 */
[C---:B-1----:R-:W-:Y:S01]  /*0b60*/  IADD3 R8, PT, PT, R2.reuse, 0x4, RZ ;  /* 0x0000000402087810 */ /* 0x042fe20007ffe0ff */
[----:B------:R-:W-:Y:S01]  /*0b70*/  VIADD R9, R2, 0x5 ;  /* 0x0000000502097836 */ /* 0x000fe20000000000 */
[----:B------:R-:W-:Y:S01]  /*0b80*/  IADD3 R7, PT, PT, R6, 0x2000, RZ ;  /* 0x0000200006077810 */ /* 0x000fe20007ffe0ff */
[C---:B------:R-:W-:Y:S01]  /*0b90*/  VIADD R10, R2.reuse, 0x7 ;  /* 0x00000007020a7836 */ /* 0x040fe20000000000 */
[C---:B------:R-:W-:Y:S01]  /*0ba0*/  IADD3 R11, PT, PT, R2.reuse, 0x8, RZ ;  /* 0x00000008020b7810 */ /* 0x040fe20007ffe0ff */
        /* <DEDUP_REMOVED lines=14> */
[----:B------:R-:W-:-:S02]  /*0c90*/  VIADD R30, R2, 0x13 ;  /* 0x00000013021e7836 */ /* 0x000fc40000000000 */
[C---:B------:R-:W-:Y:S02]  /*0ca0*/  VIADD R32, R2.reuse, 0x15 ;  /* 0x0000001502207836 */ /* 0x040fe40000000000 */
[C---:B------:R-:W-:Y:S02]  /*0cb0*/  VIADD R33, R2.reuse, 0x16 ;  /* 0x0000001602217836 */ /* 0x040fe40000000000 */
[C---:B------:R-:W-:Y:S02]  /*0cc0*/  VIADD R35, R2.reuse, 0x18 ;  /* 0x0000001802237836 */ /* 0x040fe40000000000 */
[C---:B------:R-:W-:Y:S01]  /*0cd0*/  VIADD R36, R2.reuse, 0x19 ;  /* 0x0000001902247836 */ /* 0x040fe20000000000 */
[C---:B0-----:R-:W-:Y:S01]  /*0ce0*/  LEA R6, R45.reuse, R6, 0x18 ;  /* 0x000000062d067211 */ /* 0x041fe200078ec0ff */
[C---:B------:R-:W-:Y:S01]  /*0cf0*/  VIADD R38, R2.reuse, 0x1b ;  /* 0x0000001b02267836 */ /* 0x040fe20000000000 */
[----:B------:R-:W-:Y:S01]  /*0d00*/  LEA R45, R45, R7, 0x18 ;  /* 0x000000072d2d7211 */ /* 0x000fe200078ec0ff */
[----:B------:R-:W-:-:S02]  /*0d10*/  VIADD R7, R2, 0x3 ;  /* 0x0000000302077836 */ /* 0x000fc40000000000 */
[C---:B------:R-:W-:Y:S01]  /*0d20*/  VIADD R39, R2.reuse, 0x1c ;  /* 0x0000001c02277836 */ /* 0x040fe20000000000 */
[C---:B------:R-:W-:Y:S01]  /*0d30*/  LEA R45, R2.reuse, R45, 0x3 ;  /* 0x0000002d022d7211 */ /* 0x040fe200078e18ff */
[----:B------:R-:W-:Y:S02]  /*0d40*/  VIADD R41, R2, 0x1e ;  /* 0x0000001e02297836 */ /* 0x000fe40000000000 */
[----:B------:R-:W-:-:S07]  /*0d50*/  IMAD.MOV.U32 R43, RZ, RZ, RZ ;  /* 0x000000ffff2b7224 */ /* 0x000fce00078e00ff */
.L_x_5:
[----:B-1----:R-:W-:Y:S01]  /*0d60*/  IMAD R42, R43, 0x100, R3 ;  /* 0x000001002b2a7824 */ /* 0x002fe200078e0203 */
[----:B------:R-:W-:Y:S01]  /*0d70*/  ISETP.GE.U32.AND P0, PT, R2, R43, PT ;  /* 0x0000002b0200720c */ /* 0x000fe20003f06070 */
[----:B------:R-:W-:Y:S01]  /*0d80*/  BSSY.RECONVERGENT B0, `(.L_x_3) ;  /* 0x000009e000007945 */ /* 0x000fe20003800200 */
[----:B------:R-:W-:Y:S02]  /*0d90*/  CS2R R22, SRZ ;  /* 0x0000000000167805 */ /* 0x000fe4000001ff00 */
[----:B0-----:R-:W0:Y:S04]  /*0da0*/  LDS.64 R20, [R42] ;  /* 0x000000002a147984 */ /* 0x001e280000000a00 */
[----:B0-----:R0:W-:Y:S05]  /*0db0*/  STS.64 [R45], R20 ;  /* 0x000000142d007388 */ /* 0x0011ea0000000a00 */
[----:B------:R-:W-:Y:S05]  /*0dc0*/  @P0 BRA `(.L_x_4) ;  /* 0x0000000800640947 */ /* 0x000fea0003800000 */
[----:B------:R-:W1:Y:S01]  /*0dd0*/  LDS.64 R22, [R4] ;  /* 0x0000000004167984 */ /* 0x000e620000000a00 */
[----:B------:R-:W-:-:S04]  /*0de0*/  IADD3 R24, PT, PT, R2, 0x1, RZ ;  /* 0x0000000102187810 */ /* 0x000fc80007ffe0ff */
[----:B------:R-:W-:Y:S01]  /*0df0*/  ISETP.NE.AND P0, PT, R24, R43, PT ;  /* 0x0000002b1800720c */ /* 0x000fe20003f05270 */
[----:B-1----:R-:W-:-:S12]  /*0e00*/  DFMA R22, R20, R22, RZ ;  /* 0x000000161416722b */ /* 0x002fd800000000ff */
[----:B------:R-:W-:Y:S05]  /*0e10*/  @!P0 BRA `(.L_x_4) ;  /* 0x0000000800508947 */ /* 0x000fea0003800000 */
[----:B------:R-:W-:Y:S01]  /*0e20*/  LDS.64 R26, [R4+0x100] ;  /* 0x00010000041a7984 */ /* 0x000fe20000000a00 */
[----:B------:R-:W-:-:S03]  /*0e30*/  ISETP.NE.AND P0, PT, R5, R43, PT ;  /* 0x0000002b0500720c */ /* 0x000fc60003f05270 */
[----:B------:R-:W1:Y:S02]  /*0e40*/  LDS.64 R24, [R45+0x8] ;  /* 0x000008002d187984 */ /* 0x000e640000000a00 */
[----:B-1----:R-:W-:-:S08]  /*0e50*/  DFMA R22, R26, R24, R22 ;  /* 0x000000181a16722b */ /* 0x002fd00000000016 */
        /* <DEDUP_REMOVED lines=16> */
[----:B------:R-:W-:Y:S04]  /*0f60*/  LDS.64 R26, [R4+0x500] ;  /* 0x00050000041a7984 */ /* 0x000fe80000000a00 */
[----:B------:R-:W1:Y:S02]  /*0f70*/  LDS.64 R24, [R45+0x28] ;  /* 0x000028002d187984 */ /* 0x000e640000000a00 */
[----:B-1----:R-:W-:Y:S01]  /*0f80*/  DFMA R22, R26, R24, R22 ;  /* 0x000000181a16722b */ /* 0x002fe20000000016 */
[----:B------:R-:W-:-:S05]  /*0f90*/  VIADD R24, R2, 0x6 ;  /* 0x0000000602187836 */ /* 0x000fca0000000000 */
[----:B------:R-:W-:-:S13]  /*0fa0*/  ISETP.NE.AND P0, PT, R24, R43, PT ;  /* 0x0000002b1800720c */ /* 0x000fda0003f05270 */
        /* <DEDUP_REMOVED lines=120> */
[----:B------:R-:W-:Y:S04]  /*1730*/  @P0 LDS.64 R24, [R4+0x1e00] ;  /* 0x001e000004180984 */ /* 0x000fe80000000a00 */
[----:B------:R-:W1:Y:S02]  /*1740*/  @P0 LDS.64 R26, [R45+0xf0] ;  /* 0x0000f0002d1a0984 */ /* 0x000e640000000a00 */
[----:B-1----:R-:W-:-:S11]  /*1750*/  @P0 DFMA R22, R24, R26, R22 ;  /* 0x0000001a1816022b */ /* 0x002fd60000000016 */
.L_x_4:
[----:B------:R-:W-:Y:S05]  /*1760*/  BSYNC.RECONVERGENT B0 ;  /* 0x0000000000007941 */ /* 0x000fea0003800200 */
.L_x_3:
[CC--:B------:R-:W-:Y:S01]  /*1770*/  ISETP.NE.AND P0, PT, R2.reuse, R43.reuse, PT ;  /* 0x0000002b0200720c */ /* 0x0c0fe20003f05270 */
[C---:B------:R-:W-:Y:S01]  /*1780*/  IMAD R26, R43.reuse, 0x108, R6 ;  /* 0x000001082b1a7824 */ /* 0x040fe200078e0206 */
[----:B------:R-:W-:Y:S02]  /*1790*/  MOV R24, RZ ;  /* 0x000000ff00187202 */ /* 0x000fe40000000f00 */
[----:B------:R-:W-:Y:S02]  /*17a0*/  FSEL R25, RZ, 1.875, !P0 ;  /* 0x3ff00000ff197808 */ /* 0x000fe40004000000 */
[----:B------:R-:W-:Y:S02]  /*17b0*/  ISETP.NE.AND P0, PT, R2, R43, PT ;  /* 0x0000002b0200720c */ /* 0x000fe40003f05270 */
[----:B------:R-:W-:Y:S02]  /*17c0*/  IADD3 R43, PT, PT, R43, 0x1, RZ ;  /* 0x000000012b2b7810 */ /* 0x000fe40007ffe0ff */
[----:B------:R-:W-:Y:S01]  /*17d0*/  DMUL R22, R22, R24 ;  /* 0x0000001816167228 */ /* 0x000fe20000000000 */
[----:B------:R-:W1:Y:S07]  /*17e0*/  LDS.64 R24, [R26] ;  /* 0x000000001a187984 */ /* 0x000e6e0000000a00 */
[----:B-1----:R-:W-:Y:S01]  /*17f0*/  DMUL R24, R22, R24 ;  /* 0x0000001816187228 */ /* 0x002fe20000000000 */
[----:B------:R-:W-:Y:S01]  /*1800*/  FSEL R23, RZ, 1.875, P0 ;  /* 0x3ff00000ff177808 */ /* 0x000fe20000000000 */
[----:B------:R-:W-:Y:S01]  /*1810*/  IMAD.MOV.U32 R22, RZ, RZ, RZ ;  /* 0x000000ffff167224 */ /* 0x000fe200078e00ff */
[----:B------:R-:W-:-:S05]  /*1820*/  ISETP.NE.AND P0, PT, R43, 0x20, PT ;  /* 0x000000202b00780c */ /* 0x000fca0003f05270 */
[----:B------:R-:W-:-:S07]  /*1830*/  DFMA R24, R20, R22, -R24 ;  /* 0x000000161418722b */ /* 0x000fce0000000818 */
[----:B------:R1:W-:Y:S01]  /*1840*/  STS.64 [R42], R24 ;  /* 0x000000182a007388 */ /* 0x0003e20000000a00 */
[----:B------:R-:W-:Y:S06]  /*1850*/  BAR.SYNC.DEFER_BLOCKING 0x0 ;  /* 0x0000000000007b1d */ /* 0x000fec0000010000 */
[----:B------:R-:W-:Y:S05]  /*1860*/  @P0 BRA `(.L_x_5) ;  /* 0xfffffff4003c0947 */ /* 0x000fea000383ffff */
[----:B------:R-:W-:Y:S05]  /*1870*/  BRA `(.L_x_6) ;  /* 0x0000000800807947 */ /* 0x000fea0003800000 */
.L_x_2:
[----:B------:R-:W0:Y:S01]  /*1880*/  S2R R6, SR_CgaCtaId ;  /* 0x0000000000067919 */ /* 0x000e220000008800 */
[C---:B------:R-:W-:Y:S01]  /*1890*/  ISETP.GT.U32.AND P0, PT, R2.reuse, 0x1e, PT ;  /* 0x0000001e0200780c */ /* 0x040fe20003f04070 */
[----:B-1----:R-:W-:Y:S01]  /*18a0*/  IMAD.MOV.U32 R11, RZ, RZ, 0x1e ;  /* 0x0000001eff0b7424 */ /* 0x002fe200078e00ff */
[----:B------:R-:W-:Y:S01]  /*18b0*/  MOV R4, 0x400 ;  /* 0x0000040000047802 */ /* 0x000fe20000000f00 */
[----:B------:R-:W-:Y:S01]  /*18c0*/  UMOV UR4, URZ ;  /* 0x000000ff00047c82 */ /* 0x000fe20008000000 */
[C---:B------:R-:W-:Y:S02]  /*18d0*/  IADD3 R8, PT, PT, R2.reuse, 0x2, RZ ;  /* 0x0000000202087810 */ /* 0x040fe40007ffe0ff */
[----:B------:R-:W-:Y:S01]  /*18e0*/  LOP3.LUT R9, R2, 0x2, RZ, 0x3c, !PT ;  /* 0x0000000202097812 */ /* 0x000fe200078e3cff */
[----:B------:R-:W-:Y:S01]  /*18f0*/  VIADD R7, R4, 0x2000 ;  /* 0x0000200004077836 */ /* 0x000fe20000000000 */
[----:B------:R-:W-:Y:S02]  /*1900*/  IADD3 R4, PT, PT, R2, -0x1e, RZ ;  /* 0xffffffe202047810 */ /* 0x000fe40007ffe0ff */
[----:B------:R-:W-:-:S02]  /*1910*/  PRMT R10, RZ, 0x7610, R10 ;  /* 0x00007610ff0a7816 */ /* 0x000fc4000000000a */
[----:B------:R-:W-:Y:S01]  /*1920*/  PRMT R35, RZ, 0x7610, R35 ;  /* 0x00007610ff237816 */ /* 0x000fe20000000023 */
[----:B------:R1:W-:Y:S01]  /*1930*/  @!P0 STS.64 [R3+0x1f00], RZ ;  /* 0x001f00ff03008388 */ /* 0x0003e20000000a00 */
[----:B0-----:R-:W-:Y:S01]  /*1940*/  LEA R7, R6, R7, 0x18 ;  /* 0x0000000706077211 */ /* 0x001fe200078ec0ff */
[----:B------:R-:W-:-:S03]  /*1950*/  VIADD R6, R2, 0xffffffe1 ;  /* 0xffffffe102067836 */ /* 0x000fc60000000000 */
[----:B-1----:R-:W-:-:S07]  /*1960*/  LEA R37, R2, R7, 0x3 ;  /* 0x0000000702257211 */ /* 0x002fce00078e18ff */
.L_x_16:
[----:B-1----:R-:W-:Y:S01]  /*1970*/  IMAD R34, R11, 0x100, R3 ;  /* 0x000001000b227824 */ /* 0x002fe200078e0203 */
[----:B------:R-:W-:Y:S01]  /*1980*/  ISETP.GT.AND P0, PT, R2, R11, PT ;  /* 0x0000000b0200720c */ /* 0x000fe20003f04270 */
[----:B------:R-:W-:Y:S01]  /*1990*/  BSSY.RECONVERGENT B0, `(.L_x_7) ;  /* 0x000007b000007945 */ /* 0x000fe20003800200 */
[----:B------:R-:W-:Y:S02]  /*19a0*/  CS2R R32, SRZ ;  /* 0x0000000000207805 */ /* 0x000fe4000001ff00 */
[----:B0-----:R-:W0:Y:S04]  /*19b0*/  LDS.64 R12, [R34] ;  /* 0x00000000220c7984 */ /* 0x001e280000000a00 */
[----:B0-----:R0:W-:Y:S05]  /*19c0*/  STS.64 [R37], R12 ;  /* 0x0000000c25007388 */ /* 0x0011ea0000000a00 */
[----:B------:R-:W-:Y:S05]  /*19d0*/  @!P0 BRA `(.L_x_8) ;  /* 0x0000000400d88947 */ /* 0x000fea0003800000 */
[----:B------:R-:W-:Y:S01]  /*19e0*/  IADD3 R38, PT, PT, R6, UR4, RZ ;  /* 0x0000000406267c10 */ /* 0x000fe2000fffe0ff */
[----:B------:R-:W-:Y:S01]  /*19f0*/  BSSY.RECONVERGENT B1, `(.L_x_9) ;  /* 0x0000034000017945 */ /* 0x000fe20003800200 */
[----:B------:R-:W-:Y:S01]  /*1a00*/  ISETP.GT.U32.AND P1, PT, R2, R11, PT ;  /* 0x0000000b0200720c */ /* 0x000fe20003f24070 */
[----:B------:R-:W-:Y:S01]  /*1a10*/  HFMA2 R14, -RZ, RZ, 0, 0 ;  /* 0x00000000ff0e7431 */ /* 0x000fe200000001ff */
[----:B------:R-:W-:Y:S01]  /*1a20*/  ISETP.GE.U32.AND P2, PT, R38, 0x7, PT ;  /* 0x000000072600780c */ /* 0x000fe20003f46070 */
[----:B------:R-:W-:Y:S01]  /*1a30*/  IMAD.MOV.U32 R39, RZ, RZ, RZ ;  /* 0x000000ffff277224 */ /* 0x000fe200078e00ff */
[----:B------:R-:W-:Y:S02]  /*1a40*/  LOP3.LUT P0, RZ, R4, 0x7, RZ, 0xc0, !PT ;  /* 0x0000000704ff7812 */ /* 0x000fe4000780c0ff */
[----:B------:R-:W-:Y:S02]  /*1a50*/  CS2R R32, SRZ ;  /* 0x0000000000207805 */ /* 0x000fe4000001ff00 */
[----:B------:R-:W-:-:S07]  /*1a60*/  FSEL R15, RZ, 1.875, !P1 ;  /* 0x3ff00000ff0f7808 */ /* 0x000fce0004800000 */
[----:B------:R-:W-:Y:S05]  /*1a70*/  @!P2 BRA `(.L_x_10) ;  /* 0x0000000000aca947 */ /* 0x000fea0003800000 */
[----:B------:R-:W-:Y:S01]  /*1a80*/  IMAD R40, R11, 0x8, R7 ;  /* 0x000000080b287824 */ /* 0x000fe200078e0207 */
[----:B------:R-:W-:Y:S02]  /*1a90*/  LOP3.LUT R39, R4, 0xfffffff8, RZ, 0xc0, !PT ;  /* 0xfffffff804277812 */ /* 0x000fe400078ec0ff */
[----:B------:R-:W-:Y:S02]  /*1aa0*/  CS2R R32, SRZ ;  /* 0x0000000000207805 */ /* 0x000fe4000001ff00 */
[----:B------:R-:W-:Y:S01]  /*1ab0*/  IADD3 R36, PT, PT, R34, 0x400, RZ ;  /* 0x0000040022247810 */ /* 0x000fe20007ffe0ff */
[----:B------:R-:W-:Y:S01]  /*1ac0*/  VIADD R40, R40, 0x20 ;  /* 0x0000002028287836 */ /* 0x000fe20000000000 */
[----:B------:R-:W-:-:S07]  /*1ad0*/  IADD3 R41, PT, PT, -R39, RZ, RZ ;  /* 0x000000ff27297210 */ /* 0x000fce0007ffe1ff */
.L_x_11:
[----:B------:R-:W-:Y:S01]  /*1ae0*/  LDS.64 R30, [R36+-0x300] ;  /* 0xfffd0000241e7984 */ /* 0x000fe20000000a00 */
[----:B------:R-:W-:-:S03]  /*1af0*/  VIADD R41, R41, 0x8 ;  /* 0x0000000829297836 */ /* 0x000fc60000000000 */
[----:B------:R-:W1:Y:S02]  /*1b00*/  LDS.64 R28, [R40+-0x18] ;  /* 0xffffe800281c7984 */ /* 0x000e640000000a00 */
[----:B------:R-:W-:Y:S02]  /*1b10*/  ISETP.NE.AND P1, PT, R41, RZ, PT ;  /* 0x000000ff2900720c */ /* 0x000fe40003f25270 */
[----:B------:R-:W-:Y:S04]  /*1b20*/  LDS.64 R18, [R36+-0x200] ;  /* 0xfffe000024127984 */ /* 0x000fe80000000a00 */
[----:B------:R-:W2:Y:S04]  /*1b30*/  LDS.64 R16, [R40+-0x10] ;  /* 0xfffff00028107984 */ /* 0x000ea80000000a00 */
[----:B------:R-:W-:Y:S04]  /*1b40*/  LDS.64 R22, [R36+-0x100] ;  /* 0xffff000024167984 */ /* 0x000fe80000000a00 */
[----:B------:R-:W3:Y:S04]  /*1b50*/  LDS.64 R20, [R40+-0x8] ;  /* 0xfffff80028147984 */ /* 0x000ee80000000a00 */
[----:B------:R-:W-:Y:S04]  /*1b60*/  LDS.64 R26, [R36] ;  /* 0x00000000241a7984 */ /* 0x000fe80000000a00 */
[----:B------:R-:W4:Y:S01]  /*1b70*/  LDS.64 R24, [R40] ;  /* 0x0000000028187984 */ /* 0x000f220000000a00 */
[----:B-1----:R-:W-:-:S08]  /*1b80*/  DMUL R28, R30, R28 ;  /* 0x0000001c1e1c7228 */ /* 0x002fd00000000000 */
[----:B------:R-:W-:Y:S02]  /*1b90*/  DFMA R28, R14, R28, R32 ;  /* 0x0000001c0e1c722b */ /* 0x000fe40000000020 */
[----:B--2---:R-:W-:Y:S01]  /*1ba0*/  DMUL R30, R18, R16 ;  /* 0x00000010121e7228 */ /* 0x004fe20000000000 */
[----:B------:R-:W-:Y:S04]  /*1bb0*/  LDS.64 R32, [R40+0x20] ;  /* 0x0000200028207984 */ /* 0x000fe80000000a00 */
[----:B------:R-:W-:Y:S03]  /*1bc0*/  LDS.64 R16, [R36+0x100] ;  /* 0x0001000024107984 */ /* 0x000fe60000000a00 */
[----:B------:R-:W-:Y:S01]  /*1bd0*/  DFMA R28, R14, R30, R28 ;  /* 0x0000001e0e1c722b */ /* 0x000fe2000000001c */
[----:B------:R-:W1:Y:S01]  /*1be0*/  LDS.64 R18, [R40+0x8] ;  /* 0x0000080028127984 */ /* 0x000e620000000a00 */
[----:B---3--:R-:W-:-:S03]  /*1bf0*/  DMUL R30, R22, R20 ;  /* 0x00000014161e7228 */ /* 0x008fc60000000000 */
[----:B------:R-:W-:Y:S04]  /*1c00*/  LDS.64 R20, [R36+0x200] ;  /* 0x0002000024147984 */ /* 0x000fe80000000a00 */
[----:B------:R-:W2:Y:S01]  /*1c10*/  LDS.64 R22, [R40+0x10] ;  /* 0x0000100028167984 */ /* 0x000ea20000000a00 */
[----:B------:R-:W-:Y:S02]  /*1c20*/  DFMA R28, R14, R30, R28 ;  /* 0x0000001e0e1c722b */ /* 0x000fe4000000001c */
[----:B----4-:R-:W-:Y:S01]  /*1c30*/  DMUL R30, R26, R24 ;  /* 0x000000181a1e7228 */ /* 0x010fe20000000000 */
[----:B------:R-:W-:Y:S04]  /*1c40*/  LDS.64 R24, [R36+0x300] ;  /* 0x0003000024187984 */ /* 0x000fe80000000a00 */
[----:B------:R3:W4:Y:S03]  /*1c50*/  LDS.64 R26, [R40+0x18] ;  /* 0x00001800281a7984 */ /* 0x0007260000000a00 */
[----:B------:R-:W-:-:S02]  /*1c60*/  DFMA R28, R14, R30, R28 ;  /* 0x0000001e0e1c722b */ /* 0x000fc4000000001c */
[----:B------:R5:W0:Y:S01]  /*1c70*/  LDS.64 R30, [R36+0x400] ;  /* 0x00040000241e7984 */ /* 0x000a220000000a00 */
[----:B---3--:R-:W-:Y:S01]  /*1c80*/  VIADD R40, R40, 0x40 ;  /* 0x0000004028287836 */ /* 0x008fe20000000000 */
[----:B-----5:R-:W-:Y:S01]  /*1c90*/  IADD3 R36, PT, PT, R36, 0x800, RZ ;  /* 0x0000080024247810 */ /* 0x020fe20007ffe0ff */
[----:B-1----:R-:W-:-:S08]  /*1ca0*/  DMUL R16, R16, R18 ;  /* 0x0000001210107228 */ /* 0x002fd00000000000 */
[----:B------:R-:W-:Y:S02]  /*1cb0*/  DFMA R16, R14, R16, R28 ;  /* 0x000000100e10722b */ /* 0x000fe4000000001c */
[----:B--2---:R-:W-:Y:S02]  /*1cc0*/  DMUL R20, R20, R22 ;  /* 0x0000001614147228 */ /* 0x004fe40000000000 */
[----:B----4-:R-:W-:-:S06]  /*1cd0*/  DMUL R24, R24, R26 ;  /* 0x0000001a18187228 */ /* 0x010fcc0000000000 */
[----:B------:R-:W-:Y:S02]  /*1ce0*/  DFMA R16, R14, R20, R16 ;  /* 0x000000140e10722b */ /* 0x000fe40000000010 */
[----:B0-----:R-:W-:-:S06]  /*1cf0*/  DMUL R32, R30, R32 ;  /* 0x000000201e207228 */ /* 0x001fcc0000000000 */
[----:B------:R-:W-:-:S08]  /*1d00*/  DFMA R16, R14, R24, R16 ;  /* 0x000000180e10722b */ /* 0x000fd00000000010 */
[----:B------:R-:W-:Y:S01]  /*1d10*/  DFMA R32, R14, R32, R16 ;  /* 0x000000200e20722b */ /* 0x000fe20000000010 */
[----:B------:R-:W-:Y:S10]  /*1d20*/  @P1 BRA `(.L_x_11) ;  /* 0xfffffffc006c1947 */ /* 0x000ff4000383ffff */
.L_x_10:
[----:B------:R-:W-:Y:S05]  /*1d30*/  BSYNC.RECONVERGENT B1 ;  /* 0x0000000000017941 */ /* 0x000fea0003800200 */
.L_x_9:
[----:B------:R-:W-:Y:S05]  /*1d40*/  @!P0 BRA `(.L_x_8) ;  /* 0x0000000000fc8947 */ /* 0x000fea0003800000 */
[----:B------:R-:W-:Y:S01]  /*1d50*/  IADD3 R16, PT, PT, R8, R35, RZ ;  /* 0x0000002308107210 */ /* 0x000fe20007ffe0ff */
[----:B------:R-:W-:Y:S03]  /*1d60*/  BSSY.RECONVERGENT B1, `(.L_x_12) ;  /* 0x000001c000017945 */ /* 0x000fe60003800200 */
[----:B------:R-:W-:-:S04]  /*1d70*/  LOP3.LUT R16, R16, 0x7, RZ, 0xc0, !PT ;  /* 0x0000000710107812 */ /* 0x000fc800078ec0ff */
[C---:B------:R-:W-:Y:S01]  /*1d80*/  LOP3.LUT P1, RZ, R16.reuse, 0x3, RZ, 0xc0, !PT ;  /* 0x0000000310ff7812 */ /* 0x040fe2000782c0ff */
[----:B------:R-:W-:-:S05]  /*1d90*/  VIADD R17, R16, 0xffffffff ;  /* 0xffffffff10117836 */ /* 0x000fca0000000000 */
[----:B------:R-:W-:-:S13]  /*1da0*/  ISETP.GE.U32.AND P0, PT, R17, 0x3, PT ;  /* 0x000000031100780c */ /* 0x000fda0003f06070 */
[----:B------:R-:W-:Y:S05]  /*1db0*/  @!P0 BRA `(.L_x_13) ;  /* 0x0000000000588947 */ /* 0x000fea0003800000 */
[C---:B------:R-:W-:Y:S01]  /*1dc0*/  LEA R16, R39.reuse, R38, 0x5 ;  /* 0x0000002627107211 */ /* 0x040fe200078e28ff */
[C---:B------:R-:W-:Y:S01]  /*1dd0*/  IMAD.IADD R18, R39.reuse, 0x1, R11 ;  /* 0x0000000127127824 */ /* 0x040fe200078e020b */
[----:B------:R-:W-:-:S03]  /*1de0*/  IADD3 R39, PT, PT, R39, 0x4, RZ ;  /* 0x0000000427277810 */ /* 0x000fc60007ffe0ff */
[----:B------:R-:W-:Y:S01]  /*1df0*/  IMAD R16, R11, 0x21, R16 ;  /* 0x000000210b107824 */ /* 0x000fe200078e0210 */
[----:B------:R-:W-:-:S03]  /*1e00*/  LEA R40, R18, R7, 0x3 ;  /* 0x0000000712287211 */ /* 0x000fc600078e18ff */
[----:B------:R-:W-:Y:S02]  /*1e10*/  IMAD R36, R16, 0x8, R5 ;  /* 0x0000000810247824 */ /* 0x000fe400078e0205 */
[----:B------:R-:W-:Y:S04]  /*1e20*/  LDS.64 R28, [R40+0x8] ;  /* 0x00000800281c7984 */ /* 0x000fe80000000a00 */
[----:B------:R-:W1:Y:S04]  /*1e30*/  LDS.64 R30, [R36+0x108] ;  /* 0x00010800241e7984 */ /* 0x000e680000000a00 */
[----:B------:R-:W-:Y:S04]  /*1e40*/  LDS.64 R24, [R40+0x10] ;  /* 0x0000100028187984 */ /* 0x000fe80000000a00 */
[----:B------:R-:W2:Y:S04]  /*1e50*/  LDS.64 R26, [R36+0x208] ;  /* 0x00020800241a7984 */ /* 0x000ea80000000a00 */
[----:B------:R-:W-:Y:S04]  /*1e60*/  LDS.64 R16, [R40+0x18] ;  /* 0x0000180028107984 */ /* 0x000fe80000000a00 */
[----:B------:R-:W3:Y:S04]  /*1e70*/  LDS.64 R22, [R36+0x308] ;  /* 0x0003080024167984 */ /* 0x000ee80000000a00 */
[----:B------:R-:W-:Y:S04]  /*1e80*/  LDS.64 R18, [R40+0x20] ;  /* 0x0000200028127984 */ /* 0x000fe80000000a00 */
[----:B------:R-:W4:Y:S01]  /*1e90*/  LDS.64 R20, [R36+0x408] ;  /* 0x0004080024147984 */ /* 0x000f220000000a00 */
[----:B-1----:R-:W-:-:S08]  /*1ea0*/  DMUL R28, R30, R28 ;  /* 0x0000001c1e1c7228 */ /* 0x002fd00000000000 */
[----:B------:R-:W-:Y:S02]  /*1eb0*/  DFMA R28, R14, R28, R32 ;  /* 0x0000001c0e1c722b */ /* 0x000fe40000000020 */
[----:B--2---:R-:W-:Y:S02]  /*1ec0*/  DMUL R24, R26, R24 ;  /* 0x000000181a187228 */ /* 0x004fe40000000000 */
[----:B---3--:R-:W-:-:S06]  /*1ed0*/  DMUL R16, R22, R16 ;  /* 0x0000001016107228 */ /* 0x008fcc0000000000 */
[----:B------:R-:W-:Y:S02]  /*1ee0*/  DFMA R24, R14, R24, R28 ;  /* 0x000000180e18722b */ /* 0x000fe4000000001c */
[----:B----4-:R-:W-:-:S06]  /*1ef0*/  DMUL R18, R20, R18 ;  /* 0x0000001214127228 */ /* 0x010fcc0000000000 */
[----:B------:R-:W-:-:S08]  /*1f00*/  DFMA R16, R14, R16, R24 ;  /* 0x000000100e10722b */ /* 0x000fd00000000018 */
[----:B------:R-:W-:-:S11]  /*1f10*/  DFMA R32, R14, R18, R16 ;  /* 0x000000120e20722b */ /* 0x000fd60000000010 */
.L_x_13:
[----:B------:R-:W-:Y:S05]  /*1f20*/  BSYNC.RECONVERGENT B1 ;  /* 0x0000000000017941 */ /* 0x000fea0003800200 */
.L_x_12:
[----:B------:R-:W-:Y:S05]  /*1f30*/  @!P1 BRA `(.L_x_8) ;  /* 0x0000000000809947 */ /* 0x000fea0003800000 */
[----:B------:R-:W-:Y:S01]  /*1f40*/  IMAD.IADD R16, R9, 0x1, R10 ;  /* 0x0000000109107824 */ /* 0x000fe200078e020a */
[----:B------:R-:W-:Y:S04]  /*1f50*/  BSSY.RECONVERGENT B1, `(.L_x_14) ;  /* 0x0000014000017945 */ /* 0x000fe80003800200 */
[C---:B------:R-:W-:Y:S02]  /*1f60*/  LOP3.LUT R17, R16.reuse, 0x3, RZ, 0xc0, !PT ;  /* 0x0000000310117812 */ /* 0x040fe400078ec0ff */
[----:B------:R-:W-:Y:S02]  /*1f70*/  LOP3.LUT R16, R16, 0x1, RZ, 0xc0, !PT ;  /* 0x0000000110107812 */ /* 0x000fe400078ec0ff */
[----:B------:R-:W-:Y:S02]  /*1f80*/  ISETP.NE.AND P0, PT, R17, 0x1, PT ;  /* 0x000000011100780c */ /* 0x000fe40003f05270 */
[----:B------:R-:W-:-:S11]  /*1f90*/  ISETP.NE.U32.AND P1, PT, R16, 0x1, PT ;  /* 0x000000011000780c */ /* 0x000fd60003f25070 */
        /* <DEDUP_REMOVED lines=10> */
[----:B------:R-:W2:Y:S01]  /*2040*/  LDS.64 R20, [R24+0x208] ;  /* 0x0002080018147984 */ /* 0x000ea20000000a00 */
[----:B-1----:R-:W-:-:S02]  /*2050*/  DMUL R16, R22, R16 ;  /* 0x0000001016107228 */ /* 0x002fc40000000000 */
[----:B--2---:R-:W-:-:S06]  /*2060*/  DMUL R18, R20, R18 ;  /* 0x0000001214127228 */ /* 0x004fcc0000000000 */
[----:B------:R-:W-:-:S08]  /*2070*/  DFMA R16, R14, R16, R32 ;  /* 0x000000100e10722b */ /* 0x000fd00000000020 */
[----:B------:R-:W-:-:S11]  /*2080*/  DFMA R32, R14, R18, R16 ;  /* 0x000000120e20722b */ /* 0x000fd60000000010 */
.L_x_15:
[----:B------:R-:W-:Y:S05]  /*2090*/  BSYNC.RECONVERGENT B1 ;  /* 0x0000000000017941 */ /* 0x000fea0003800200 */
.L_x_14:
[----:B------:R-:W-:Y:S05]  /*20a0*/  @P1 BRA `(.L_x_8) ;  /* 0x0000000000241947 */ /* 0x000fea0003800000 */
[C---:B------:R-:W-:Y:S01]  /*20b0*/  IMAD R38, R39.reuse, 0x20, R38 ;  /* 0x0000002027267824 */ /* 0x040fe200078e0226 */
[----:B------:R-:W-:-:S03]  /*20c0*/  IADD3 R16, PT, PT, R39, R11, RZ ;  /* 0x0000000b27107210 */ /* 0x000fc60007ffe0ff */
[----:B------:R-:W-:Y:S02]  /*20d0*/  IMAD R38, R11, 0x21, R38 ;  /* 0x000000210b267824 */ /* 0x000fe400078e0226 */
[----:B------:R-:W-:-:S03]  /*20e0*/  IMAD R18, R16, 0x8, R7 ;  /* 0x0000000810127824 */ /* 0x000fc600078e0207 */
[----:B------:R-:W-:-:S03]  /*20f0*/  LEA R38, R38, R5, 0x3 ;  /* 0x0000000526267211 */ /* 0x000fc600078e18ff */
[----:B------:R-:W-:Y:S04]  /*2100*/  LDS.64 R18, [R18+0x8] ;  /* 0x0000080012127984 */ /* 0x000fe80000000a00 */
[----:B------:R-:W1:Y:S02]  /*2110*/  LDS.64 R16, [R38+0x108] ;  /* 0x0001080026107984 */ /* 0x000e640000000a00 */
[----:B-1----:R-:W-:-:S08]  /*2120*/  DMUL R16, R16, R18 ;  /* 0x0000001210107228 */ /* 0x002fd00000000000 */
[----:B------:R-:W-:-:S11]  /*2130*/  DFMA R32, R14, R16, R32 ;  /* 0x000000100e20722b */ /* 0x000fd60000000020 */
.L_x_8:
[----:B------:R-:W-:Y:S05]  /*2140*/  BSYNC.RECONVERGENT B0 ;  /* 0x0000000000007941 */ /* 0x000fea0003800200 */
.L_x_7:
[----:B------:R-:W-:Y:S01]  /*2150*/  IMAD R18, R11, 0x108, R5 ;  /* 0x000001080b127824 */ /* 0x000fe200078e0205 */
[-C--:B------:R-:W-:Y:S01]  /*2160*/  ISETP.NE.AND P0, PT, R2, R11.reuse, PT ;  /* 0x0000000b0200720c */ /* 0x080fe20003f05270 */
[----:B------:R-:W-:Y:S01]  /*2170*/  IMAD.MOV.U32 R16, RZ, RZ, RZ ;  /* 0x000000ffff107224 */ /* 0x000fe200078e00ff */
[----:B------:R-:W-:Y:S01]  /*2180*/  UIADD3 UR4, UPT, UPT, UR4, 0x1, URZ ;  /* 0x0000000104047890 */ /* 0x000fe2000fffe0ff */
[----:B------:R-:W-:Y:S01]  /*2190*/  IADD3 R35, PT, PT, R35, 0x1, RZ ;  /* 0x0000000123237810 */ /* 0x000fe20007ffe0ff */
[----:B------:R-:W1:Y:S01]  /*21a0*/  LDS.64 R14, [R18] ;  /* 0x00000000120e7984 */ /* 0x000e620000000a00 */
[----:B------:R-:W-:Y:S01]  /*21b0*/  FSEL R17, RZ, 1.875, !P0 ;  /* 0x3ff00000ff117808 */ /* 0x000fe20004000000 */
[----:B------:R-:W-:Y:S01]  /*21c0*/  VIADD R10, R10, 0x1 ;  /* 0x000000010a0a7836 */ /* 0x000fe20000000000 */
[----:B------:R-:W-:Y:S01]  /*21d0*/  ISETP.NE.AND P0, PT, R2, R11, PT ;  /* 0x0000000b0200720c */ /* 0x000fe20003f05270 */
[----:B------:R-:W-:-:S03]  /*21e0*/  VIADD R4, R4, 0x1 ;  /* 0x0000000104047836 */ /* 0x000fc60000000000 */
[----:B------:R-:W-:Y:S01]  /*21f0*/  DMUL R32, R32, R16 ;  /* 0x0000001020207228 */ /* 0x000fe20000000000 */
[----:B------:R-:W-:Y:S02]  /*2200*/  FSEL R17, RZ, 1.875, P0 ;  /* 0x3ff00000ff117808 */ /* 0x000fe40000000000 */
[C---:B------:R-:W-:Y:S02]  /*2210*/  ISETP.NE.AND P0, PT, R11.reuse, RZ, PT ;  /* 0x000000ff0b00720c */ /* 0x040fe40003f05270 */
[----:B------:R-:W-:-:S03]  /*2220*/  IADD3 R11, PT, PT, R11, -0x1, RZ ;  /* 0xffffffff0b0b7810 */ /* 0x000fc60007ffe0ff */
[----:B-1----:R-:W-:-:S08]  /*2230*/  DMUL R14, R32, R14 ;  /* 0x0000000e200e7228 */ /* 0x002fd00000000000 */
[----:B------:R-:W-:-:S07]  /*2240*/  DFMA R14, R12, R16, -R14 ;  /* 0x000000100c0e722b */ /* 0x000fce000000080e */
[----:B------:R1:W-:Y:S01]  /*2250*/  STS.64 [R34], R14 ;  /* 0x0000000e22007388 */ /* 0x0003e20000000a00 */
[----:B------:R-:W-:Y:S06]  /*2260*/  BAR.SYNC.DEFER_BLOCKING 0x0 ;  /* 0x0000000000007b1d */ /* 0x000fec0000010000 */
[----:B------:R-:W-:Y:S05]  /*2270*/  @P0 BRA `(.L_x_16) ;  /* 0xfffffff400bc0947 */ /* 0x000fea000383ffff */
.L_x_6:
[----:B------:R-:W2:Y:S01]  /*2280*/  S2R R2, SR_TID.X ;  /* 0x0000000000027919 */ /* 0x000ea20000002100 */
[----:B------:R-:W3:Y:S01]  /*2290*/  LDC.64 R4, c[0x0][0x390] ;  /* 0x0000e400ff047b82 */ /* 0x000ee20000000a00 */
[----:B------:R-:W-:Y:S01]  /*22a0*/  SHF.L.U32 R31, R0, 0x5, RZ ;  /* 0x00000005001f7819 */ /* 0x000fe200000006ff */
[----:B------:R-:W4:Y:S04]  /*22b0*/  LDS.64 R6, [R3] ;  /* 0x0000000003067984 */ /* 0x000f280000000a00 */
[----:B------:R-:W5:Y:S04]  /*22c0*/  LDS.64 R8, [R3+0x100] ;  /* 0x0001000003087984 */ /* 0x000f680000000a00 */
[----:B------:R-:W5:Y:S04]  /*22d0*/  LDS.64 R10, [R3+0x200] ;  /* 0x00020000030a7984 */ /* 0x000f680000000a00 */
[----:B0-----:R-:W0:Y:S04]  /*22e0*/  LDS.64 R12, [R3+0x300] ;  /* 0x00030000030c7984 */ /* 0x001e280000000a00 */
[----:B-1----:R-:W1:Y:S04]  /*22f0*/  LDS.64 R14, [R3+0x400] ;  /* 0x00040000030e7984 */ /* 0x002e680000000a00 */
[----:B------:R-:W1:Y:S04]  /*2300*/  LDS.64 R16, [R3+0x500] ;  /* 0x0005000003107984 */ /* 0x000e680000000a00 */
[----:B------:R-:W1:Y:S04]  /*2310*/  LDS.64 R18, [R3+0x600] ;  /* 0x0006000003127984 */ /* 0x000e680000000a00 */
[----:B------:R-:W1:Y:S01]  /*2320*/  LDS.64 R20, [R3+0x700] ;  /* 0x0007000003147984 */ /* 0x000e620000000a00 */
[----:B--2---:R-:W-:-:S03]  /*2330*/  IMAD.IADD R31, R31, 0x1, R2 ;  /* 0x000000011f1f7824 */ /* 0x004fc600078e0202 */
[----:B------:R-:W2:Y:S01]  /*2340*/  LDS.64 R22, [R3+0x800] ;  /* 0x0008000003167984 */ /* 0x000ea20000000a00 */
[----:B------:R-:W-:-:S03]  /*2350*/  IMAD R31, R0, 0x3e0, R31 ;  /* 0x000003e0001f7824 */ /* 0x000fc600078e021f */
[----:B------:R-:W2:Y:S01]  /*2360*/  LDS.64 R24, [R3+0x900] ;  /* 0x0009000003187984 */ /* 0x000ea20000000a00 */
[----:B---3--:R-:W-:-:S03]  /*2370*/  IMAD.WIDE.U32 R4, R31, 0x8, R4 ;  /* 0x000000081f047825 */ /* 0x008fc600078e0004 */
[----:B------:R-:W3:Y:S04]  /*2380*/  LDS.64 R26, [R3+0xa00] ;  /* 0x000a0000031a7984 */ /* 0x000ee80000000a00 */
[----:B------:R-:W3:Y:S04]  /*2390*/  LDS.64 R28, [R3+0xb00] ;  /* 0x000b0000031c7984 */ /* 0x000ee80000000a00 */
[----:B----4-:R-:W-:Y:S04]  /*23a0*/  STG.E.64 desc[UR8][R4.64], R6 ;  /* 0x0000000604007986 */ /* 0x010fe8000c101b08 */
[----:B-----5:R-:W-:Y:S04]  /*23b0*/  STG.E.64 desc[UR8][R4.64+0x100], R8 ;  /* 0x0001000804007986 */ /* 0x020fe8000c101b08 */
[----:B------:R-:W-:Y:S04]  /*23c0*/  STG.E.64 desc[UR8][R4.64+0x200], R10 ;  /* 0x0002000a04007986 */ /* 0x000fe8000c101b08 */
[----:B0-----:R-:W-:Y:S04]  /*23d0*/  STG.E.64 desc[UR8][R4.64+0x300], R12 ;  /* 0x0003000c04007986 */ /* 0x001fe8000c101b08 */
[----:B-1----:R-:W-:Y:S04]  /*23e0*/  STG.E.64 desc[UR8][R4.64+0x400], R14 ;  /* 0x0004000e04007986 */ /* 0x002fe8000c101b08 */
[----:B------:R-:W-:Y:S04]  /*23f0*/  STG.E.64 desc[UR8][R4.64+0x500], R16 ;  /* 0x0005001004007986 */ /* 0x000fe8000c101b08 */
[----:B------:R-:W-:Y:S04]  /*2400*/  STG.E.64 desc[UR8][R4.64+0x600], R18 ;  /* 0x0006001204007986 */ /* 0x000fe8000c101b08 */
[----:B------:R-:W-:Y:S04]  /*2410*/  STG.E.64 desc[UR8][R4.64+0x700], R20 ;  /* 0x0007001404007986 */ /* 0x000fe8000c101b08 */
[----:B--2---:R-:W-:Y:S04]  /*2420*/  STG.E.64 desc[UR8][R4.64+0x800], R22 ;  /* 0x0008001604007986 */ /* 0x004fe8000c101b08 */
[----:B------:R-:W-:Y:S04]  /*2430*/  STG.E.64 desc[UR8][R4.64+0x900], R24 ;  /* 0x0009001804007986 */ /* 0x000fe8000c101b08 */
[----:B---3--:R-:W-:Y:S04]  /*2440*/  STG.E.64 desc[UR8][R4.64+0xa00], R26 ;  /* 0x000a001a04007986 */ /* 0x008fe8000c101b08 */
[----:B------:R-:W-:Y:S04]  /*2450*/  STG.E.64 desc[UR8][R4.64+0xb00], R28 ;  /* 0x000b001c04007986 */ /* 0x000fe8000c101b08 */
[----:B------:R-:W0:Y:S04]  /*2460*/  LDS.64 R6, [R3+0xc00] ;  /* 0x000c000003067984 */ /* 0x000e280000000a00 */
[----:B------:R-:W1:Y:S04]  /*2470*/  LDS.64 R8, [R3+0xd00] ;  /* 0x000d000003087984 */ /* 0x000e680000000a00 */
[----:B------:R-:W2:Y:S04]  /*2480*/  LDS.64 R10, [R3+0xe00] ;  /* 0x000e0000030a7984 */ /* 0x000ea80000000a00 */
[----:B------:R-:W3:Y:S04]  /*2490*/  LDS.64 R12, [R3+0xf00] ;  /* 0x000f0000030c7984 */ /* 0x000ee80000000a00 */
[----:B------:R-:W4:Y:S04]  /*24a0*/  LDS.64 R14, [R3+0x1000] ;  /* 0x00100000030e7984 */ /* 0x000f280000000a00 */
[----:B------:R-:W5:Y:S04]  /*24b0*/  LDS.64 R16, [R3+0x1100] ;  /* 0x0011000003107984 */ /* 0x000f680000000a00 */
        /* <DEDUP_REMOVED lines=14> */
[----:B0-----:R-:W-:Y:S04]  /*25a0*/  STG.E.64 desc[UR8][R4.64+0xc00], R6 ;  /* 0x000c000604007986 */ /* 0x001fe8000c101b08 */
[----:B-1----:R-:W-:Y:S04]  /*25b0*/  STG.E.64 desc[UR8][R4.64+0xd00], R8 ;  /* 0x000d000804007986 */ /* 0x002fe8000c101b08 */
[----:B--2---:R-:W-:Y:S04]  /*25c0*/  STG.E.64 desc[UR8][R4.64+0xe00], R10 ;  /* 0x000e000a04007986 */ /* 0x004fe8000c101b08 */
[----:B---3--:R-:W-:Y:S04]  /*25d0*/  STG.E.64 desc[UR8][R4.64+0xf00], R12 ;  /* 0x000f000c04007986 */ /* 0x008fe8000c101b08 */
[----:B----4-:R-:W-:Y:S04]  /*25e0*/  STG.E.64 desc[UR8][R4.64+0x1000], R14 ;  /* 0x0010000e04007986 */ /* 0x010fe8000c101b08 */
[----:B-----5:R-:W-:Y:S04]  /*25f0*/  STG.E.64 desc[UR8][R4.64+0x1100], R16 ;  /* 0x0011001004007986 */ /* 0x020fe8000c101b08 */
[----:B------:R-:W-:Y:S04]  /*2600*/  STG.E.64 desc[UR8][R4.64+0x1200], R18 ;  /* 0x0012001204007986 */ /* 0x000fe8000c101b08 */
        /* <DEDUP_REMOVED lines=12> */
[----:B------:R-:W-:Y:S01]  /*26d0*/  STG.E.64 desc[UR8][R4.64+0x1f00], R44 ;  /* 0x001f002c04007986 */ /* 0x000fe2000c101b08 */
[----:B------:R-:W-:Y:S05]  /*26e0*/  EXIT ;  /* 0x000000000000794d */ /* 0x000fea0003800000 */
        .weak           $__internal_0_$__cuda_sm20_dblrcp_rn_slowpath_v3
        .type           $__internal_0_$__cuda_sm20_dblrcp_rn_slowpath_v3,@function
        .size           $__internal_0_$__cuda_sm20_dblrcp_rn_slowpath_v3,(.L_x_26 - $__internal_0_$__cuda_sm20_dblrcp_rn_slowpath_v3)
$__internal_0_$__cuda_sm20_dblrcp_rn_slowpath_v3:
[----:B------:R-:W-:Y:S01]  /*26f0*/  DSETP.GTU.AND P0, PT, |R8|, +INF , PT ;  /* 0x7ff000000800742a */ /* 0x000fe20003f0c200 */
[----:B------:R-:W-:-:S13]  /*2700*/  BSSY.RECONVERGENT B1, `(.L_x_17) ;  /* 0x0000023000017945 */ /* 0x000fda0003800200 */
[----:B------:R-:W-:Y:S05]  /*2710*/  @P0 BRA `(.L_x_18) ;  /* 0x00000000007c0947 */ /* 0x000fea0003800000 */
[----:B------:R-:W-:-:S04]  /*2720*/  LOP3.LUT R7, R9, 0x7fffffff, RZ, 0xc0, !PT ;  /* 0x7fffffff09077812 */ /* 0x000fc800078ec0ff */
[----:B------:R-:W-:-:S04]  /*2730*/  IADD3 R10, PT, PT, R7, -0x1, RZ ;  /* 0xffffffff070a7810 */ /* 0x000fc80007ffe0ff */
[----:B------:R-:W-:-:S13]  /*2740*/  ISETP.GE.U32.AND P0, PT, R10, 0x7fefffff, PT ;  /* 0x7fefffff0a00780c */ /* 0x000fda0003f06070 */
[----:B------:R-:W-:Y:S01]  /*2750*/  @P0 LOP3.LUT R11, R9, 0x7ff00000, RZ, 0x3c, !PT ;  /* 0x7ff00000090b0812 */ /* 0x000fe200078e3cff */
[----:B------:R-:W-:Y:S01]  /*2760*/  @P0 IMAD.MOV.U32 R10, RZ, RZ, RZ ;  /* 0x000000ffff0a0224 */ /* 0x000fe200078e00ff */
[----:B------:R-:W-:Y:S06]  /*2770*/  @P0 BRA `(.L_x_19) ;  /* 0x00000000006c0947 */ /* 0x000fec0003800000 */
[----:B------:R-:W-:-:S13]  /*2780*/  ISETP.GE.U32.AND P0, PT, R7, 0x1000001, PT ;  /* 0x010000010700780c */ /* 0x000fda0003f06070 */
[----:B------:R-:W-:Y:S05]  /*2790*/  @!P0 BRA `(.L_x_20) ;  /* 0x0000000000348947 */ /* 0x000fea0003800000 */
[----:B------:R-:W-:Y:S01]  /*27a0*/  IADD3 R11, PT, PT, R9, -0x3fe00000, RZ ;  /* 0xc0200000090b7810 */ /* 0x000fe20007ffe0ff */
[----:B------:R-:W-:-:S03]  /*27b0*/  IMAD.MOV.U32 R10, RZ, RZ, R8 ;  /* 0x000000ffff0a7224 */ /* 0x000fc600078e0008 */
[----:B------:R-:W0:Y:S03]  /*27c0*/  MUFU.RCP64H R13, R11 ;  /* 0x0000000b000d7308 */ /* 0x000e260000001800 */
[----:B0-----:R-:W-:-:S08]  /*27d0*/  DFMA R14, -R10, R12, 1 ;  /* 0x3ff000000a0e742b */ /* 0x001fd0000000010c */
[----:B------:R-:W-:-:S08]  /*27e0*/  DFMA R14, R14, R14, R14 ;  /* 0x0000000e0e0e722b */ /* 0x000fd0000000000e */
[----:B------:R-:W-:-:S08]  /*27f0*/  DFMA R14, R12, R14, R12 ;  /* 0x0000000e0c0e722b */ /* 0x000fd0000000000c */
[----:B------:R-:W-:-:S08]  /*2800*/  DFMA R12, -R10, R14, 1 ;  /* 0x3ff000000a0c742b */ /* 0x000fd0000000010e */
[----:B------:R-:W-:-:S08]  /*2810*/  DFMA R12, R14, R12, R14 ;  /* 0x0000000c0e0c722b */ /* 0x000fd0000000000e */
[----:B------:R-:W-:-:S08]  /*2820*/  DMUL R12, R12, 2.2250738585072013831e-308 ;  /* 0x001000000c0c7828 */ /* 0x000fd00000000000 */
[----:B------:R-:W-:-:S08]  /*2830*/  DFMA R8, -R8, R12, 1 ;  /* 0x3ff000000808742b */ /* 0x000fd0000000010c */
[----:B------:R-:W-:-:S08]  /*2840*/  DFMA R8, R8, R8, R8 ;  /* 0x000000080808722b */ /* 0x000fd00000000008 */
[----:B------:R-:W-:Y:S01]  /*2850*/  DFMA R10, R12, R8, R12 ;  /* 0x000000080c0a722b */ /* 0x000fe2000000000c */
[----:B------:R-:W-:Y:S10]  /*2860*/  BRA `(.L_x_19) ;  /* 0x0000000000307947 */ /* 0x000ff40003800000 */
.L_x_20:
[----:B------:R-:W-:Y:S01]  /*2870*/  DMUL R8, R8, 8.11296384146066816958e+31 ;  /* 0x4690000008087828 */ /* 0x000fe20000000000 */
[----:B------:R-:W-:-:S05]  /*2880*/  MOV R10, R12 ;  /* 0x0000000c000a7202 */ /* 0x000fca0000000f00 */
[----:B------:R-:W0:Y:S02]  /*2890*/  MUFU.RCP64H R11, R9 ;  /* 0x00000009000b7308 */ /* 0x000e240000001800 */
[----:B0-----:R-:W-:-:S08]  /*28a0*/  DFMA R12, -R8, R10, 1 ;  /* 0x3ff00000080c742b */ /* 0x001fd0000000010a */
[----:B------:R-:W-:-:S08]  /*28b0*/  DFMA R12, R12, R12, R12 ;  /* 0x0000000c0c0c722b */ /* 0x000fd0000000000c */
[----:B------:R-:W-:-:S08]  /*28c0*/  DFMA R12, R10, R12, R10 ;  /* 0x0000000c0a0c722b */ /* 0x000fd0000000000a */
[----:B------:R-:W-:-:S08]  /*28d0*/  DFMA R10, -R8, R12, 1 ;  /* 0x3ff00000080a742b */ /* 0x000fd0000000010c */
[----:B------:R-:W-:-:S08]  /*28e0*/  DFMA R10, R12, R10, R12 ;  /* 0x0000000a0c0a722b */ /* 0x000fd0000000000c */
[----:B------:R-:W-:Y:S01]  /*28f0*/  DMUL R10, R10, 8.11296384146066816958e+31 ;  /* 0x469000000a0a7828 */ /* 0x000fe20000000000 */
[----:B------:R-:W-:Y:S10]  /*2900*/  BRA `(.L_x_19) ;  /* 0x0000000000087947 */ /* 0x000ff40003800000 */
.L_x_18:
[----:B------:R-:W-:Y:S01]  /*2910*/  LOP3.LUT R11, R9, 0x80000, RZ, 0xfc, !PT ;  /* 0x00080000090b7812 */ /* 0x000fe200078efcff */
[----:B------:R-:W-:-:S07]  /*2920*/  IMAD.MOV.U32 R10, RZ, RZ, R8 ;  /* 0x000000ffff0a7224 */ /* 0x000fce00078e0008 */
.L_x_19:
[----:B------:R-:W-:Y:S05]  /*2930*/  BSYNC.RECONVERGENT B1 ;  /* 0x0000000000017941 */ /* 0x000fea0003800200 */
.L_x_17:
[----:B------:R-:W-:-:S04]  /*2940*/  MOV R7, 0x0 ;  /* 0x0000000000077802 */ /* 0x000fc80000000f00 */
[----:B------:R-:W-:Y:S05]  /*2950*/  RET.REL.NODEC R6 `(_Z18diag_dtrtri_kernelccPdS_i) ;  /* 0xffffffd406a87950 */ /* 0x000fea0003c3ffff */
.L_x_21:
[----:B------:R-:W-:-:S00]  /*2960*/  BRA `(.L_x_21) ;  /* 0xfffffffc00fc7947 */ /* 0x000fc0000383ffff */
[----:B------:R-:W-:-:S00]  /*2970*/  NOP ;  /* 0x0000000000007918 */ /* 0x000fc00000000000 */
        /* <DEDUP_REMOVED lines=8> */
.L_x_26:


//--------------------- .text._Z22inplace_dgemm_kernel_NidPdiS_i --------------------------
	.section	.text._Z22inplace_dgemm_kernel_NidPdiS_i,"ax",@progbits
	.align	128
        .global         _Z22inplace_dgemm_kernel_NidPdiS_i
        .type           _Z22inplace_dgemm_kernel_NidPdiS_i,@function
        .size           _Z22inplace_dgemm_kernel_NidPdiS_i,(.L_x_28 - _Z22inplace_dgemm_kernel_NidPdiS_i)
        .other          _Z22inplace_dgemm_kernel_NidPdiS_i,@"STO_CUDA_ENTRY STV_DEFAULT"
_Z22inplace_dgemm_kernel_NidPdiS_i:
.text._Z22inplace_dgemm_kernel_NidPdiS_i:
[----:B------:R-:W-:Y:S01]  /*0000*/  LDC R1, c[0x0][0x37c] ;  /* 0x0000df00ff017b82 */ /* 0x000fe20000000800 */
[----:B------:R-:W0:Y:S07]  /*0010*/  S2R R9, SR_TID.X ;  /* 0x0000000000097919 */ /* 0x000e2e0000002100 */
[----:B------:R-:W1:Y:S01]  /*0020*/  LDC R5, c[0x0][0x398] ;  /* 0x0000e600ff057b82 */ /* 0x000e620000000800 */
[----:B------:R-:W2:Y:S01]  /*0030*/  LDCU.64 UR4, c[0x0][0x358] ;  /* 0x00006b00ff0477ac */ /* 0x000ea20008000a00 */
[----:B------:R-:W0:Y:S01]  /*0040*/  S2R R4, SR_CTAID.X ;  /* 0x0000000000047919 */ /* 0x000e220000002500 */
[----:B------:R-:W3:Y:S01]  /*0050*/  LDCU.64 UR6, c[0x0][0x388] ;  /* 0x00007100ff0677ac */ /* 0x000ee20008000a00 */
[----:B------:R-:W4:Y:S04]  /*0060*/  S2R R2, SR_TID.Y ;  /* 0x0000000000027919 */ /* 0x000f280000002200 */
[----:B------:R-:W5:Y:S08]  /*0070*/  LDC R18, c[0x0][0x3a8] ;  /* 0x0000ea00ff127b82 */ /* 0x000f700000000800 */
[----:B------:R-:W2:Y:S08]  /*0080*/  LDC.64 R6, c[0x0][0x390] ;  /* 0x0000e400ff067b82 */ /* 0x000eb00000000a00 */
[----:B------:R-:W3:Y:S01]  /*0090*/  LDC.64 R16, c[0x0][0x3a0] ;  /* 0x0000e800ff107b82 */ /* 0x000ee20000000a00 */
[----:B-1----:R-:W-:-:S02]  /*00a0*/  SHF.L.U32 R0, R5, 0x8, RZ ;  /* 0x0000000805007819 */ /* 0x002fc400000006ff */
[----:B------:R-:W-:Y:S02]  /*00b0*/  SHF.L.U32 R5, R5, 0x4, RZ ;  /* 0x0000000405057819 */ /* 0x000fe400000006ff */
[----:B------:R-:W-:Y:S01]  /*00c0*/  SHF.R.S32.HI R3, RZ, 0x8, R0 ;  /* 0x00000008ff037819 */ /* 0x000fe20000011400 */
[----:B-----5:R-:W-:Y:S01]  /*00d0*/  IMAD.SHL.U32 R0, R18, 0x100, RZ ;  /* 0x0000010012007824 */ /* 0x020fe200078e00ff */
[----:B0-----:R-:W-:-:S04]  /*00e0*/  LEA R4, R4, R9, 0x5 ;  /* 0x0000000904047211 */ /* 0x001fc800078e28ff */
[----:B------:R-:W-:Y:S01]  /*00f0*/  SHF.R.S32.HI R0, RZ, 0x8, R0 ;  /* 0x00000008ff007819 */ /* 0x000fe20000011400 */
[----:B----4-:R-:W-:-:S04]  /*0100*/  IMAD R3, R3, R2, R4 ;  /* 0x0000000203037224 */ /* 0x010fc800078e0204 */
[----:B--2---:R-:W-:-:S04]  /*0110*/  IMAD.WIDE R6, R3, 0x8, R6 ;  /* 0x0000000803067825 */ /* 0x004fc800078e0206 */
[----:B------:R-:W-:Y:S01]  /*0120*/  IMAD R3, R0, R2, R9 ;  /* 0x0000000200037224 */ /* 0x000fe200078e0209 */
[----:B------:R-:W2:Y:S01]  /*0130*/  LDG.E.64 R20, desc[UR4][R6.64] ;  /* 0x0000000406147981 */ /* 0x000ea2000c1e1b00 */
[----:B------:R-:W-:-:S04]  /*0140*/  IMAD.WIDE R4, R5, 0x8, R6 ;  /* 0x0000000805047825 */ /* 0x000fc800078e0206 */
[----:B---3--:R-:W-:Y:S01]  /*0150*/  IMAD.WIDE R16, R3, 0x8, R16 ;  /* 0x0000000803107825 */ /* 0x008fe200078e0210 */
[----:B------:R-:W3:Y:S04]  /*0160*/  LDG.E.64 R10, desc[UR4][R4.64] ;  /* 0x00000004040a7981 */ /* 0x000ee8000c1e1b00 */
[----:B------:R-:W4:Y:S01]  /*0170*/  LDG.E.64 R28, desc[UR4][R16.64] ;  /* 0x00000004101c7981 */ /* 0x000f22000c1e1b00 */
[----:B------:R-:W0:Y:S01]  /*0180*/  S2R R13, SR_CgaCtaId ;  /* 0x00000000000d7919 */ /* 0x000e220000008800 */
[----:B------:R-:W-:-:S04]  /*0190*/  MOV R0, 0x400 ;  /* 0x0000040000007802 */ /* 0x000fc80000000f00 */
[----:B0-----:R-:W-:Y:S01]  /*01a0*/  LEA R8, R13, R0, 0x18 ;  /* 0x000000000d087211 */ /* 0x001fe200078ec0ff */
[----:B------:R-:W-:-:S05]  /*01b0*/  VIADD R0, R0, 0x2100 ;  /* 0x0000210000007836 */ /* 0x000fca0000000000 */
[----:B------:R-:W-:Y:S01]  /*01c0*/  LEA R13, R13, R0, 0x18 ;  /* 0x000000000d0d7211 */ /* 0x000fe200078ec0ff */
[----:B------:R-:W-:-:S03]  /*01d0*/  IMAD R3, R9, 0x108, R8 ;  /* 0x0000010809037824 */ /* 0x000fc600078e0208 */
[C---:B------:R-:W-:Y:S01]  /*01e0*/  LEA R0, R2.reuse, R13, 0x8 ;  /* 0x0000000d02007211 */ /* 0x040fe200078e40ff */
[----:B------:R-:W-:-:S03]  /*01f0*/  IMAD R19, R2, 0x8, R3 ;  /* 0x0000000802137824 */ /* 0x000fc600078e0203 */
[----:B------:R-:W-:Y:S02]  /*0200*/  LEA R2, R9, R0, 0x3 ;  /* 0x0000000009027211 */ /* 0x000fe400078e18ff */
[----:B--2---:R-:W-:Y:S04]  /*0210*/  STS.64 [R19], R20 ;  /* 0x0000001413007388 */ /* 0x004fe80000000a00 */
[----:B---3--:R-:W-:Y:S04]  /*0220*/  STS.64 [R19+0x80], R10 ;  /* 0x0000800a13007388 */ /* 0x008fe80000000a00 */
[----:B----4-:R-:W-:Y:S01]  /*0230*/  STS.64 [R2], R28 ;  /* 0x0000001c02007388 */ /* 0x010fe20000000a00 */
[----:B------:R-:W-:Y:S06]  /*0240*/  BAR.SYNC.DEFER_BLOCKING 0x0 ;  /* 0x0000000000007b1d */ /* 0x000fec0000010000 */
[----:B------:R-:W-:Y:S04]  /*0250*/  LDS.64 R22, [R3] ;  /* 0x0000000003167984 */ /* 0x000fe80000000a00 */
[----:B------:R-:W0:Y:S04]  /*0260*/  LDS.128 R8, [R0] ;  /* 0x0000000000087984 */ /* 0x000e280000000c00 */
[----:B------:R-:W1:Y:S04]  /*0270*/  LDS.64 R26, [R3+0x8] ;  /* 0x00000800031a7984 */ /* 0x000e680000000a00 */
[----:B------:R-:W-:Y:S04]  /*0280*/  LDS.64 R24, [R3+0x10] ;  /* 0x0000100003187984 */ /* 0x000fe80000000a00 */
[----:B------:R-:W2:Y:S04]  /*0290*/  LDS.128 R12, [R0+0x10] ;  /* 0x00001000000c7984 */ /* 0x000ea80000000c00 */
[----:B------:R-:W-:Y:S01]  /*02a0*/  LDS.64 R20, [R3+0x20] ;  /* 0x0000200003147984 */ /* 0x000fe20000000a00 */
[----:B0-----:R-:W-:-:S03]  /*02b0*/  DFMA R8, R22, R8, RZ ;  /* 0x000000081608722b */ /* 0x001fc600000000ff */
[----:B------:R-:W0:Y:S05]  /*02c0*/  LDS.64 R22, [R3+0x18] ;  /* 0x0000180003167984 */ /* 0x000e2a0000000a00 */
[----:B-1----:R-:W-:Y:S02]  /*02d0*/  DFMA R26, R26, R10, R8 ;  /* 0x0000000a1a1a722b */ /* 0x002fe40000000008 */
[----:B------:R-:W1:Y:S06]  /*02e0*/  LDS.128 R8, [R0+0x20] ;  /* 0x0000200000087984 */ /* 0x000e6c0000000c00 */
[----:B--2---:R-:W-:Y:S01]  /*02f0*/  DFMA R26, R12, R24, R26 ;  /* 0x000000180c1a722b */ /* 0x004fe2000000001a */
[----:B------:R-:W2:Y:S07]  /*0300*/  LDS.64 R24, [R3+0x28] ;  /* 0x0000280003187984 */ /* 0x000eae0000000a00 */
[----:B0-----:R-:W-:Y:S01]  /*0310*/  DFMA R26, R22, R14, R26 ;  /* 0x0000000e161a722b */ /* 0x001fe2000000001a */
[----:B------:R-:W-:Y:S04]  /*0320*/  LDS.64 R22, [R3+0x30] ;  /* 0x0000300003167984 */ /* 0x000fe80000000a00 */
[----:B------:R-:W0:Y:S03]  /*0330*/  LDS.128 R12, [R0+0x30] ;  /* 0x00003000000c7984 */ /* 0x000e260000000c00 */
[----:B-1----:R-:W-:Y:S01]  /*0340*/  DFMA R8, R8, R20, R26 ;  /* 0x000000140808722b */ /* 0x002fe2000000001a */
[----:B------:R-:W1:Y:S01]  /*0350*/  LDS.64 R20, [R3+0x38] ;  /* 0x0000380003147984 */ /* 0x000e620000000a00 */
[----:B------:R-:W-:-:S03]  /*0360*/  SHF.L.U32 R27, R18, 0x4, RZ ;  /* 0x00000004121b7819 */ /* 0x000fc600000006ff */
[----:B------:R-:W-:Y:S03]  /*0370*/  LDS.64 R18, [R3+0x40] ;  /* 0x0000400003127984 */ /* 0x000fe60000000a00 */
[----:B--2---:R-:W-:Y:S01]  /*0380*/  DFMA R24, R24, R10, R8 ;  /* 0x0000000a1818722b */ /* 0x004fe20000000008 */
[----:B------:R-:W-:Y:S01]  /*0390*/  IMAD.WIDE R16, R27, 0x8, R16 ;  /* 0x000000081b107825 */ /* 0x000fe200078e0210 */
[----:B------:R-:W2:Y:S06]  /*03a0*/  LDS.128 R8, [R0+0x40] ;  /* 0x0000400000087984 */ /* 0x000eac0000000c00 */
[----:B0-----:R-:W-:-:S02]  /*03b0*/  DFMA R12, R12, R22, R24 ;  /* 0x000000160c0c722b */ /* 0x001fc40000000018 */
[----:B------:R0:W3:Y:S04]  /*03c0*/  LDG.E.64 R24, desc[UR4][R16.64] ;  /* 0x0000000410187981 */ /* 0x0000e8000c1e1b00 */
[----:B------:R-:W4:Y:S02]  /*03d0*/  LDS.64 R22, [R3+0x48] ;  /* 0x0000480003167984 */ /* 0x000f240000000a00 */
[----:B-1----:R-:W-:Y:S02]  /*03e0*/  DFMA R26, R20, R14, R12 ;  /* 0x0000000e141a722b */ /* 0x002fe4000000000c */
[----:B------:R-:W-:Y:S04]  /*03f0*/  LDS.64 R20, [R3+0x50] ;  /* 0x0000500003147984 */ /* 0x000fe80000000a00 */
[----:B------:R-:W1:Y:S02]  /*0400*/  LDS.128 R12, [R0+0x50] ;  /* 0x00005000000c7984 */ /* 0x000e640000000c00 */
[----:B--2---:R-:W-:-:S02]  /*0410*/  DFMA R8, R8, R18, R26 ;  /* 0x000000120808722b */ /* 0x004fc4000000001a */
[----:B------:R-:W2:Y:S04]  /*0420*/  LDS.64 R26, [R3+0x58] ;  /* 0x00005800031a7984 */ /* 0x000ea80000000a00 */
[----:B------:R-:W-:Y:S04]  /*0430*/  LDS.64 R18, [R3+0x60] ;  /* 0x0000600003127984 */ /* 0x000fe80000000a00 */
[----:B0-----:R-:W-:Y:S01]  /*0440*/  LDS.64 R16, [R3+0x70] ;  /* 0x0000700003107984 */ /* 0x001fe20000000a00 */
[----:B----4-:R-:W-:-:S03]  /*0450*/  DFMA R22, R22, R10, R8 ;  /* 0x0000000a1616722b */ /* 0x010fc60000000008 */
[----:B------:R-:W0:Y:S05]  /*0460*/  LDS.128 R8, [R0+0x60] ;  /* 0x0000600000087984 */ /* 0x000e2a0000000c00 */
[----:B-1----:R-:W-:Y:S01]  /*0470*/  DFMA R12, R12, R20, R22 ;  /* 0x000000140c0c722b */ /* 0x002fe20000000016 */
[----:B------:R-:W1:Y:S04]  /*0480*/  LDS.64 R20, [R3+0x68] ;  /* 0x0000680003147984 */ /* 0x000e680000000a00 */
[----:B------:R-:W-:Y:S03]  /*0490*/  LDS.64 R22, [R3+0x78] ;  /* 0x0000780003167984 */ /* 0x000fe60000000a00 */
[----:B--2---:R-:W-:-:S02]  /*04a0*/  DFMA R26, R26, R14, R12 ;  /* 0x0000000e1a1a722b */ /* 0x004fc4000000000c */
[----:B------:R-:W2:Y:S06]  /*04b0*/  LDS.128 R12, [R0+0x70] ;  /* 0x00007000000c7984 */ /* 0x000eac0000000c00 */
[----:B0-----:R-:W-:Y:S01]  /*04c0*/  DFMA R8, R8, R18, R26 ;  /* 0x000000120808722b */ /* 0x001fe2000000001a */
[----:B------:R-:W-:Y:S04]  /*04d0*/  LDS.64 R18, [R3+0x80] ;  /* 0x0000800003127984 */ /* 0x000fe80000000a00 */
[----:B------:R-:W-:Y:S03]  /*04e0*/  LDS.64 R26, [R3+0xe8] ;  /* 0x0000e800031a7984 */ /* 0x000fe60000000a00 */
[----:B-1----:R-:W-:-:S02]  /*04f0*/  DFMA R20, R20, R10, R8 ;  /* 0x0000000a1414722b */ /* 0x002fc40000000008 */
[----:B------:R-:W0:Y:S06]  /*0500*/  LDS.128 R8, [R0+0x80] ;  /* 0x0000800000087984 */ /* 0x000e2c0000000c00 */
[----:B--2---:R-:W-:Y:S02]  /*0510*/  DFMA R12, R12, R16, R20 ;  /* 0x000000100c0c722b */ /* 0x004fe40000000014 */
[----:B------:R-:W1:Y:S04]  /*0520*/  LDS.64 R20, [R3+0x88] ;  /* 0x0000880003147984 */ /* 0x000e680000000a00 */
[----:B------:R-:W-:Y:S02]  /*0530*/  LDS.64 R16, [R3+0x90] ;  /* 0x0000900003107984 */ /* 0x000fe40000000a00 */
[----:B------:R-:W-:-:S02]  /*0540*/  DFMA R22, R22, R14, R12 ;  /* 0x0000000e1616722b */ /* 0x000fc4000000000c */
[----:B------:R-:W2:Y:S06]  /*0550*/  LDS.128 R12, [R0+0x90] ;  /* 0x00009000000c7984 */ /* 0x000eac0000000c00 */
[----:B0-----:R-:W-:Y:S02]  /*0560*/  DFMA R8, R8, R18, R22 ;  /* 0x000000120808722b */ /* 0x001fe40000000016 */
[----:B------:R-:W0:Y:S04]  /*0570*/  LDS.64 R22, [R3+0x98] ;  /* 0x0000980003167984 */ /* 0x000e280000000a00 */
[----:B------:R-:W-:Y:S02]  /*0580*/  LDS.64 R18, [R3+0xa0] ;  /* 0x0000a00003127984 */ /* 0x000fe40000000a00 */
[----:B-1----:R-:W-:-:S02]  /*0590*/  DFMA R20, R20, R10, R8 ;  /* 0x0000000a1414722b */ /* 0x002fc40000000008 */
[----:B------:R-:W1:Y:S06]  /*05a0*/  LDS.128 R8, [R0+0xa0] ;  /* 0x0000a00000087984 */ /* 0x000e6c0000000c00 */
[----:B--2---:R-:W-:Y:S02]  /*05b0*/  DFMA R12, R12, R16, R20 ;  /* 0x000000100c0c722b */ /* 0x004fe40000000014 */
[----:B------:R-:W2:Y:S04]  /*05c0*/  LDS.64 R20, [R3+0xa8] ;  /* 0x0000a80003147984 */ /* 0x000ea80000000a00 */
[----:B------:R-:W-:Y:S02]  /*05d0*/  LDS.64 R16, [R3+0xb0] ;  /* 0x0000b00003107984 */ /* 0x000fe40000000a00 */
[----:B0-----:R-:W-:-:S02]  /*05e0*/  DFMA R22, R22, R14, R12 ;  /* 0x0000000e1616722b */ /* 0x001fc4000000000c */
[----:B------:R-:W0:Y:S06]  /*05f0*/  LDS.128 R12, [R0+0xb0] ;  /* 0x0000b000000c7984 */ /* 0x000e2c0000000c00 */
[----:B-1----:R-:W-:Y:S02]  /*0600*/  DFMA R8, R8, R18, R22 ;  /* 0x000000120808722b */ /* 0x002fe40000000016 */
[----:B------:R-:W1:Y:S04]  /*0610*/  LDS.64 R22, [R3+0xb8] ;  /* 0x0000b80003167984 */ /* 0x000e680000000a00 */
[----:B------:R-:W-:Y:S02]  /*0620*/  LDS.64 R18, [R3+0xc0] ;  /* 0x0000c00003127984 */ /* 0x000fe40000000a00 */
[----:B--2---:R-:W-:-:S02]  /*0630*/  DFMA R20, R20, R10, R8 ;  /* 0x0000000a1414722b */ /* 0x004fc40000000008 */
[----:B------:R-:W2:Y:S06]  /*0640*/  LDS.128 R8, [R0+0xc0] ;  /* 0x0000c00000087984 */ /* 0x000eac0000000c00 */
[----:B0-----:R-:W-:Y:S02]  /*0650*/  DFMA R12, R12, R16, R20 ;  /* 0x000000100c0c722b */ /* 0x001fe40000000014 */
[----:B------:R-:W0:Y:S04]  /*0660*/  LDS.64 R20, [R3+0xc8] ;  /* 0x0000c80003147984 */ /* 0x000e280000000a00 */
[----:B------:R-:W-:Y:S02]  /*0670*/  LDS.64 R16, [R3+0xd0] ;  /* 0x0000d00003107984 */ /* 0x000fe40000000a00 */
[----:B-1----:R-:W-:-:S02]  /*0680*/  DFMA R22, R22, R14, R12 ;  /* 0x0000000e1616722b */ /* 0x002fc4000000000c */
[----:B------:R-:W1:Y:S06]  /*0690*/  LDS.128 R12, [R0+0xd0] ;  /* 0x0000d000000c7984 */ /* 0x000e6c0000000c00 */
[----:B--2---:R-:W-:Y:S01]  /*06a0*/  DFMA R8, R8, R18, R22 ;  /* 0x000000120808722b */ /* 0x004fe20000000016 */
[----:B------:R-:W2:Y:S07]  /*06b0*/  LDS.64 R18, [R3+0xd8] ;  /* 0x0000d80003127984 */ /* 0x000eae0000000a00 */
[----:B0-----:R-:W-:Y:S01]  /*06c0*/  DFMA R22, R20, R10, R8 ;  /* 0x0000000a1416722b */ /* 0x001fe20000000008 */
[----:B------:R-:W-:Y:S04]  /*06d0*/  LDS.64 R20, [R3+0xe0] ;  /* 0x0000e00003147984 */ /* 0x000fe80000000a00 */
[----:B------:R-:W0:Y:S03]  /*06e0*/  LDS.128 R8, [R0+0xe0] ;  /* 0x0000e00000087984 */ /* 0x000e260000000c00 */
[----:B-1----:R-:W-:-:S02]  /*06f0*/  DFMA R12, R12, R16, R22 ;  /* 0x000000100c0c722b */ /* 0x002fc40000000016 */
[----:B------:R-:W-:Y:S06]  /*0700*/  LDS.64 R22, [R3+0xf0] ;  /* 0x0000f00003167984 */ /* 0x000fec0000000a00 */
[----:B--2---:R-:W-:-:S08]  /*0710*/  DFMA R12, R18, R14, R12 ;  /* 0x0000000e120c722b */ /* 0x004fd0000000000c */
[----:B0-----:R-:W-:Y:S01]  /*0720*/  DFMA R8, R8, R20, R12 ;  /* 0x000000140808722b */ /* 0x001fe2000000000c */
[----:B------:R-:W-:Y:S04]  /*0730*/  LDS.64 R20, [R3+0xf8] ;  /* 0x0000f80003147984 */ /* 0x000fe80000000a00 */
[----:B------:R-:W-:Y:S04]  /*0740*/  LDS.128 R12, [R0+0xf0] ;  /* 0x0000f000000c7984 */ /* 0x000fe80000000c00 */
[----:B---3--:R-:W-:Y:S01]  /*0750*/  STS.64 [R2], R24 ;  /* 0x0000001802007388 */ /* 0x008fe20000000a00 */
[----:B------:R-:W-:Y:S06]  /*0760*/  BAR.SYNC.DEFER_BLOCKING 0x0 ;  /* 0x0000000000007b1d */ /* 0x000fec0000010000 */
[----:B------:R-:W-:Y:S04]  /*0770*/  LDS.64 R28, [R3] ;  /* 0x00000000031c7984 */ /* 0x000fe80000000a00 */
[----:B------:R-:W0:Y:S04]  /*0780*/  LDS.128 R16, [R0] ;  /* 0x0000000000107984 */ /* 0x000e280000000c00 */
[----:B------:R-:W-:Y:S01]  /*0790*/  LDS.64 R24, [R3+0x28] ;  /* 0x0000280003187984 */ /* 0x000fe20000000a00 */
[----:B0-----:R-:W-:-:S03]  /*07a0*/  DFMA R28, R28, R16, RZ ;  /* 0x000000101c1c722b */ /* 0x001fc600000000ff */
[----:B------:R-:W0:Y:S05]  /*07b0*/  LDS.64 R16, [R3+0x8] ;  /* 0x0000080003107984 */ /* 0x000e2a0000000a00 */
[----:B0-----:R-:W-:Y:S02]  /*07c0*/  DFMA R28, R16, R18, R28 ;  /* 0x00000012101c722b */ /* 0x001fe4000000001c */
[----:B------:R-:W-:Y:S01]  /*07d0*/  DFMA R16, R26, R10, R8 ;  /* 0x0000000a1a10722b */ /* 0x000fe20000000008 */
[----:B------:R-:W-:Y:S04]  /*07e0*/  LDS.64 R18, [R3+0x10] ;  /* 0x0000100003127984 */ /* 0x000fe80000000a00 */
[----:B------:R-:W0:Y:S04]  /*07f0*/  LDS.128 R8, [R0+0x10] ;  /* 0x0000100000087984 */ /* 0x000e280000000c00 */
[----:B------:R-:W1:Y:S01]  /*0800*/  LDS.64 R26, [R3+0x18] ;  /* 0x00001800031a7984 */ /* 0x000e620000000a00 */
[----:B0-----:R-:W-:-:S03]  /*0810*/  DFMA R8, R8, R18, R28 ;  /* 0x000000120808722b */ /* 0x001fc6000000001c */
[----:B------:R-:W-:Y:S05]  /*0820*/  LDS.64 R18, [R3+0x20] ;  /* 0x0000200003127984 */ /* 0x000fea0000000a00 */
[----:B-1----:R-:W-:Y:S02]  /*0830*/  DFMA R26, R26, R10, R8 ;  /* 0x0000000a1a1a722b */ /* 0x002fe40000000008 */
[----:B------:R-:W0:Y:S06]  /*0840*/  LDS.128 R8, [R0+0x20] ;  /* 0x0000200000087984 */ /* 0x000e2c0000000c00 */
[----:B0-----:R-:W-:Y:S01]  /*0850*/  DFMA R8, R8, R18, R26 ;  /* 0x000000120808722b */ /* 0x001fe2000000001a */
[----:B------:R-:W-:Y:S07]  /*0860*/  LDS.64 R18, [R3+0x30] ;  /* 0x0000300003127984 */ /* 0x000fee0000000a00 */
[----:B------:R-:W-:-:S02]  /*0870*/  DFMA R26, R24, R10, R8 ;  /* 0x0000000a181a722b */ /* 0x000fc40000000008 */
[----:B------:R-:W0:Y:S04]  /*0880*/  LDS.128 R8, [R0+0x30] ;  /* 0x0000300000087984 */ /* 0x000e280000000c00 */
[----:B------:R-:W1:Y:S02]  /*0890*/  LDS.64 R24, [R3+0x38] ;  /* 0x0000380003187984 */ /* 0x000e640000000a00 */
[----:B0-----:R-:W-:Y:S02]  /*08a0*/  DFMA R8, R8, R18, R26 ;  /* 0x000000120808722b */ /* 0x001fe4000000001a */
[----:B------:R-:W-:Y:S06]  /*08b0*/  LDS.64 R18, [R3+0x40] ;  /* 0x0000400003127984 */ /* 0x000fec0000000a00 */
[----:B-1----:R-:W-:-:S02]  /*08c0*/  DFMA R26, R24, R10, R8 ;  /* 0x0000000a181a722b */ /* 0x002fc40000000008 */
        /* <DEDUP_REMOVED lines=53> */
[----:B------:R-:W-:Y:S04]  /*0c20*/  LDS.64 R18, [R3+0xf0] ;  /* 0x0000f00003127984 */ /* 0x000fe80000000a00 */
[----:B------:R-:W-:Y:S02]  /*0c30*/  LDS.64 R26, [R3+0xf8] ;  /* 0x0000f800031a7984 */ /* 0x000fe40000000a00 */
[----:B-1----:R-:W-:-:S02]  /*0c40*/  DFMA R24, R24, R10, R8 ;  /* 0x0000000a1818722b */ /* 0x002fc40000000008 */
[----:B------:R-:W0:Y:S01]  /*0c50*/  LDS.128 R8, [R0+0xf0] ;  /* 0x0000f00000087984 */ /* 0x000e220000000c00 */
[----:B------:R-:W-:-:S08]  /*0c60*/  DFMA R12, R12, R22, R16 ;  /* 0x000000160c0c722b */ /* 0x000fd00000000010 */
[----:B------:R-:W-:-:S08]  /*0c70*/  DFMA R12, R20, R14, R12 ;  /* 0x0000000e140c722b */ /* 0x000fd0000000000c */
[----:B------:R-:W-:Y:S02]  /*0c80*/  DMUL R12, R12, UR6 ;  /* 0x000000060c0c7c28 */ /* 0x000fe40008000000 */
[----:B0-----:R-:W-:-:S08]  /*0c90*/  DFMA R8, R8, R18, R24 ;  /* 0x000000120808722b */ /* 0x001fd00000000018 */
[----:B------:R-:W-:Y:S01]  /*0ca0*/  DFMA R8, R26, R10, R8 ;  /* 0x0000000a1a08722b */ /* 0x000fe20000000008 */
[----:B------:R-:W-:Y:S07]  /*0cb0*/  STG.E.64 desc[UR4][R6.64], R12 ;  /* 0x0000000c06007986 */ /* 0x000fee000c101b04 */
[----:B------:R-:W-:-:S07]  /*0cc0*/  DMUL R8, R8, UR6 ;  /* 0x0000000608087c28 */ /* 0x000fce0008000000 */
[----:B------:R-:W-:Y:S01]  /*0cd0*/  STG.E.64 desc[UR4][R4.64], R8 ;  /* 0x0000000804007986 */ /* 0x000fe2000c101b04 */
[----:B------:R-:W-:Y:S05]  /*0ce0*/  EXIT ;  /* 0x000000000000794d */ /* 0x000fea0003800000 */
.L_x_22:
        /* <DEDUP_REMOVED lines=9> */
.L_x_28:


//--------------------- .text._Z22inplace_dgemm_kernel_TidPdiS_i --------------------------
	.section	.text._Z22inplace_dgemm_kernel_TidPdiS_i,"ax",@progbits
	.align	128
        .global         _Z22inplace_dgemm_kernel_TidPdiS_i
        .type           _Z22inplace_dgemm_kernel_TidPdiS_i,@function
        .size           _Z22inplace_dgemm_kernel_TidPdiS_i,(.L_x_29 - _Z22inplace_dgemm_kernel_TidPdiS_i)
        .other          _Z22inplace_dgemm_kernel_TidPdiS_i,@"STO_CUDA_ENTRY STV_DEFAULT"
_Z22inplace_dgemm_kernel_TidPdiS_i:
.text._Z22inplace_dgemm_kernel_TidPdiS_i:
[----:B------:R-:W-:Y:S01]  /*0000*/  LDC R1, c[0x0][0x37c] ;  /* 0x0000df00ff017b82 */ /* 0x000fe20000000800 */
[----:B------:R-:W0:Y:S07]  /*0010*/  S2R R9, SR_TID.X ;  /* 0x0000000000097919 */ /* 0x000e2e0000002100 */
[----:B------:R-:W1:Y:S01]  /*0020*/  LDC R5, c[0x0][0x398] ;  /* 0x0000e600ff057b82 */ /* 0x000e620000000800 */
[----:B------:R-:W2:Y:S01]  /*0030*/  LDCU UR4, c[0x0][0x3a8] ;  /* 0x00007500ff0477ac */ /* 0x000ea20008000800 */
[----:B------:R-:W0:Y:S01]  /*0040*/  S2R R4, SR_CTAID.X ;  /* 0x0000000000047919 */ /* 0x000e220000002500 */
[----:B------:R-:W3:Y:S01]  /*0050*/  LDCU.64 UR6, c[0x0][0x358] ;  /* 0x00006b00ff0677ac */ /* 0x000ee20008000a00 */
[----:B------:R-:W4:Y:S04]  /*0060*/  S2R R2, SR_TID.Y ;  /* 0x0000000000027919 */ /* 0x000f280000002200 */
[----:B------:R-:W5:Y:S08]  /*0070*/  LDC.64 R6, c[0x0][0x390] ;  /* 0x0000e400ff067b82 */ /* 0x000f700000000a00 */
[----:B------:R-:W3:Y:S01]  /*0080*/  LDC.64 R24, c[0x0][0x3a0] ;  /* 0x0000e800ff187b82 */ /* 0x000ee20000000a00 */
[----:B--2---:R-:W-:-:S04]  /*0090*/  USHF.L.U32 UR4, UR4, 0x8, URZ ;  /* 0x0000000804047899 */ /* 0x004fc800080006ff */
[----:B------:R-:W-:Y:S01]  /*00a0*/  USHF.R.S32.HI UR4, URZ, 0x8, UR4 ;  /* 0x00000008ff047899 */ /* 0x000fe20008011404 */
[C---:B-1----:R-:W-:Y:S01]  /*00b0*/  SHF.L.U32 R0, R5.reuse, 0x8, RZ ;  /* 0x0000000805007819 */ /* 0x042fe200000006ff */
[----:B------:R-:W-:-:S03]  /*00c0*/  IMAD.SHL.U32 R5, R5, 0x10, RZ ;  /* 0x0000001005057824 */ /* 0x000fc600078e00ff */
[----:B------:R-:W-:Y:S02]  /*00d0*/  SHF.R.S32.HI R3, RZ, 0x8, R0 ;  /* 0x00000008ff037819 */ /* 0x000fe40000011400 */
[----:B0-----:R-:W-:-:S05]  /*00e0*/  LEA R4, R4, R9, 0x5 ;  /* 0x0000000904047211 */ /* 0x001fca00078e28ff */
[----:B----4-:R-:W-:-:S04]  /*00f0*/  IMAD R3, R3, R2, R4 ;  /* 0x0000000203037224 */ /* 0x010fc800078e0204 */
[----:B-----5:R-:W-:-:S04]  /*0100*/  IMAD.WIDE R6, R3, 0x8, R6 ;  /* 0x0000000803067825 */ /* 0x020fc800078e0206 */
[----:B------:R-:W-:Y:S01]  /*0110*/  IMAD R3, R9, UR4, R2 ;  /* 0x0000000409037c24 */ /* 0x000fe2000f8e0202 */
[----:B---3--:R-:W2:Y:S01]  /*0120*/  LDG.E.64 R22, desc[UR6][R6.64] ;  /* 0x0000000606167981 */ /* 0x008ea2000c1e1b00 */
[----:B------:R-:W-:Y:S01]  /*0130*/  IMAD.WIDE R4, R5, 0x8, R6 ;  /* 0x0000000805047825 */ /* 0x000fe200078e0206 */
[----:B------:R-:W0:Y:S03]  /*0140*/  S2R R11, SR_CgaCtaId ;  /* 0x00000000000b7919 */ /* 0x000e260000008800 */
[----:B------:R-:W-:Y:S01]  /*0150*/  IMAD.WIDE R24, R3, 0x8, R24 ;  /* 0x0000000803187825 */ /* 0x000fe200078e0218 */
[----:B------:R-:W-:Y:S01]  /*0160*/  MOV R0, 0x400 ;  /* 0x0000040000007802 */ /* 0x000fe20000000f00 */
[----:B------:R-:W1:Y:S01]  /*0170*/  LDCU.64 UR4, c[0x0][0x388] ;  /* 0x00007100ff0477ac */ /* 0x000e620008000a00 */
[----:B------:R-:W3:Y:S04]  /*0180*/  LDG.E.64 R28, desc[UR6][R4.64] ;  /* 0x00000006041c7981 */ /* 0x000ee8000c1e1b00 */
[----:B------:R-:W4:Y:S01]  /*0190*/  LDG.E.64 R26, desc[UR6][R24.64] ;  /* 0x00000006181a7981 */ /* 0x000f22000c1e1b00 */
[----:B0-----:R-:W-:-:S02]  /*01a0*/  LEA R8, R11, R0, 0x18 ;  /* 0x000000000b087211 */ /* 0x001fc400078ec0ff */
[----:B------:R-:W-:-:S04]  /*01b0*/  IADD3 R0, PT, PT, R0, 0x2100, RZ ;  /* 0x0000210000007810 */ /* 0x000fc80007ffe0ff */
[----:B------:R-:W-:Y:S01]  /*01c0*/  LEA R11, R11, R0, 0x18 ;  /* 0x000000000b0b7211 */ /* 0x000fe200078ec0ff */
[----:B------:R-:W-:-:S04]  /*01d0*/  IMAD R3, R9, 0x108, R8 ;  /* 0x0000010809037824 */ /* 0x000fc800078e0208 */
[C---:B------:R-:W-:Y:S01]  /*01e0*/  IMAD R0, R2.reuse, 0x100, R11 ;  /* 0x0000010002007824 */ /* 0x040fe200078e020b */
[----:B------:R-:W-:-:S04]  /*01f0*/  LEA R11, R2, R3, 0x3 ;  /* 0x00000003020b7211 */ /* 0x000fc800078e18ff */
[----:B------:R-:W-:Y:S01]  /*0200*/  LEA R2, R9, R0, 0x3 ;  /* 0x0000000009027211 */ /* 0x000fe200078e18ff */
[----:B--2---:R-:W-:Y:S04]  /*0210*/  STS.64 [R11], R22 ;  /* 0x000000160b007388 */ /* 0x004fe80000000a00 */
[----:B---3--:R-:W-:Y:S04]  /*0220*/  STS.64 [R11+0x80], R28 ;  /* 0x0000801c0b007388 */ /* 0x008fe80000000a00 */
[----:B----4-:R-:W-:Y:S01]  /*0230*/  STS.64 [R2], R26 ;  /* 0x0000001a02007388 */ /* 0x010fe20000000a00 */
[----:B------:R-:W-:Y:S06]  /*0240*/  BAR.SYNC.DEFER_BLOCKING 0x0 ;  /* 0x0000000000007b1d */ /* 0x000fec0000010000 */
[----:B------:R-:W-:Y:S04]  /*0250*/  LDS.64 R20, [R3] ;  /* 0x0000000003147984 */ /* 0x000fe80000000a00 */
[----:B------:R-:W0:Y:S04]  /*0260*/  LDS.128 R8, [R0] ;  /* 0x0000000000087984 */ /* 0x000e280000000c00 */
[----:B------:R-:W2:Y:S04]  /*0270*/  LDS.64 R18, [R3+0x8] ;  /* 0x0000080003127984 */ /* 0x000ea80000000a00 */
[----:B------:R-:W-:Y:S04]  /*0280*/  LDS.64 R16, [R3+0x10] ;  /* 0x0000100003107984 */ /* 0x000fe80000000a00 */
[----:B------:R-:W3:Y:S04]  /*0290*/  LDS.128 R12, [R0+0x10] ;  /* 0x00001000000c7984 */ /* 0x000ee80000000c00 */
[----:B------:R-:W4:Y:S04]  /*02a0*/  LDG.E.64 R24, desc[UR6][R24.64+0x80] ;  /* 0x0000800618187981 */ /* 0x000f28000c1e1b00 */
[----:B------:R-:W-:Y:S01]  /*02b0*/  LDS.64 R26, [R3+0xe8] ;  /* 0x0000e800031a7984 */ /* 0x000fe20000000a00 */
[----:B0-----:R-:W-:-:S03]  /*02c0*/  DFMA R8, R20, R8, RZ ;  /* 0x000000081408722b */ /* 0x001fc600000000ff */
[----:B------:R-:W0:Y:S05]  /*02d0*/  LDS.64 R20, [R3+0x18] ;  /* 0x0000180003147984 */ /* 0x000e2a0000000a00 */
[----:B--2---:R-:W-:Y:S01]  /*02e0*/  DFMA R22, R18, R10, R8 ;  /* 0x0000000a1216722b */ /* 0x004fe20000000008 */
[----:B------:R-:W-:Y:S04]  /*02f0*/  LDS.64 R18, [R3+0x20] ;  /* 0x0000200003127984 */ /* 0x000fe80000000a00 */
[----:B------:R-:W2:Y:S03]  /*0300*/  LDS.128 R8, [R0+0x20] ;  /* 0x0000200000087984 */ /* 0x000ea60000000c00 */
[----:B---3--:R-:W-:Y:S01]  /*0310*/  DFMA R12, R12, R16, R22 ;  /* 0x000000100c0c722b */ /* 0x008fe20000000016 */
[----:B------:R-:W3:Y:S07]  /*0320*/  LDS.64 R16, [R3+0x28] ;  /* 0x0000280003107984 */ /* 0x000eee0000000a00 */
[----:B0-----:R-:W-:Y:S01]  /*0330*/  DFMA R22, R20, R14, R12 ;  /* 0x0000000e1416722b */ /* 0x001fe2000000000c */
[----:B------:R-:W-:Y:S04]  /*0340*/  LDS.64 R20, [R3+0x30] ;  /* 0x0000300003147984 */ /* 0x000fe80000000a00 */
[----:B------:R-:W0:Y:S03]  /*0350*/  LDS.128 R12, [R0+0x30] ;  /* 0x00003000000c7984 */ /* 0x000e260000000c00 */
[----:B--2---:R-:W-:Y:S01]  /*0360*/  DFMA R8, R8, R18, R22 ;  /* 0x000000120808722b */ /* 0x004fe20000000016 */
[----:B------:R-:W2:Y:S07]  /*0370*/  LDS.64 R18, [R3+0x38] ;  /* 0x0000380003127984 */ /* 0x000eae0000000a00 */
[----:B---3--:R-:W-:Y:S01]  /*0380*/  DFMA R22, R16, R10, R8 ;  /* 0x0000000a1016722b */ /* 0x008fe20000000008 */
[----:B------:R-:W-:Y:S04]  /*0390*/  LDS.64 R16, [R3+0x40] ;  /* 0x0000400003107984 */ /* 0x000fe80000000a00 */
[----:B------:R-:W3:Y:S03]  /*03a0*/  LDS.128 R8, [R0+0x40] ;  /* 0x0000400000087984 */ /* 0x000ee60000000c00 */
[----:B0-----:R-:W-:Y:S01]  /*03b0*/  DFMA R12, R12, R20, R22 ;  /* 0x000000140c0c722b */ /* 0x001fe20000000016 */
[----:B------:R-:W0:Y:S07]  /*03c0*/  LDS.64 R20, [R3+0x48] ;  /* 0x0000480003147984 */ /* 0x000e2e0000000a00 */
[----:B--2---:R-:W-:Y:S01]  /*03d0*/  DFMA R22, R18, R14, R12 ;  /* 0x0000000e1216722b */ /* 0x004fe2000000000c */
[----:B------:R-:W-:Y:S04]  /*03e0*/  LDS.64 R18, [R3+0x50] ;  /* 0x0000500003127984 */ /* 0x000fe80000000a00 */
[----:B------:R-:W2:Y:S03]  /*03f0*/  LDS.128 R12, [R0+0x50] ;  /* 0x00005000000c7984 */ /* 0x000ea60000000c00 */
[----:B---3--:R-:W-:-:S02]  /*0400*/  DFMA R8, R8, R16, R22 ;  /* 0x000000100808722b */ /* 0x008fc40000000016 */
[----:B------:R-:W3:Y:S04]  /*0410*/  LDS.64 R22, [R3+0x58] ;  /* 0x0000580003167984 */ /* 0x000ee80000000a00 */
[----:B------:R-:W-:Y:S02]  /*0420*/  LDS.64 R16, [R3+0x60] ;  /* 0x0000600003107984 */ /* 0x000fe40000000a00 */
[----:B0-----:R-:W-:Y:S02]  /*0430*/  DFMA R20, R20, R10, R8 ;  /* 0x0000000a1414722b */ /* 0x001fe40000000008 */
[----:B------:R-:W0:Y:S06]  /*0440*/  LDS.128 R8, [R0+0x60] ;  /* 0x0000600000087984 */ /* 0x000e2c0000000c00 */
[----:B--2---:R-:W-:-:S02]  /*0450*/  DFMA R12, R12, R18, R20 ;  /* 0x000000120c0c722b */ /* 0x004fc40000000014 */
[----:B------:R-:W2:Y:S04]  /*0460*/  LDS.64 R20, [R3+0x68] ;  /* 0x0000680003147984 */ /* 0x000ea80000000a00 */
[----:B------:R-:W-:Y:S02]  /*0470*/  LDS.64 R18, [R3+0x70] ;  /* 0x0000700003127984 */ /* 0x000fe40000000a00 */
[----:B---3--:R-:W-:Y:S02]  /*0480*/  DFMA R22, R22, R14, R12 ;  /* 0x0000000e1616722b */ /* 0x008fe4000000000c */
[----:B------:R-:W3:Y:S06]  /*0490*/  LDS.128 R12, [R0+0x70] ;  /* 0x00007000000c7984 */ /* 0x000eec0000000c00 */
[----:B0-----:R-:W-:-:S02]  /*04a0*/  DFMA R8, R8, R16, R22 ;  /* 0x000000100808722b */ /* 0x001fc40000000016 */
[----:B------:R-:W0:Y:S04]  /*04b0*/  LDS.64 R22, [R3+0x78] ;  /* 0x0000780003167984 */ /* 0x000e280000000a00 */
[----:B------:R-:W-:Y:S02]  /*04c0*/  LDS.64 R16, [R3+0x80] ;  /* 0x0000800003107984 */ /* 0x000fe40000000a00 */
[----:B--2---:R-:W-:Y:S02]  /*04d0*/  DFMA R20, R20, R10, R8 ;  /* 0x0000000a1414722b */ /* 0x004fe40000000008 */
[----:B------:R-:W2:Y:S06]  /*04e0*/  LDS.128 R8, [R0+0x80] ;  /* 0x0000800000087984 */ /* 0x000eac0000000c00 */
        /* <DEDUP_REMOVED lines=25> */
[----:B0-----:R-:W-:Y:S01]  /*0680*/  DFMA R8, R8, R16, R22 ;  /* 0x000000100808722b */ /* 0x001fe20000000016 */
[----:B------:R-:W0:Y:S07]  /*0690*/  LDS.64 R16, [R3+0xd8] ;  /* 0x0000d80003107984 */ /* 0x000e2e0000000a00 */
[----:B--2---:R-:W-:Y:S01]  /*06a0*/  DFMA R22, R20, R10, R8 ;  /* 0x0000000a1416722b */ /* 0x004fe20000000008 */
[----:B------:R-:W-:Y:S04]  /*06b0*/  LDS.64 R20, [R3+0xe0] ;  /* 0x0000e00003147984 */ /* 0x000fe80000000a00 */
[----:B------:R-:W2:Y:S03]  /*06c0*/  LDS.128 R8, [R0+0xe0] ;  /* 0x0000e00000087984 */ /* 0x000ea60000000c00 */
[----:B---3--:R-:W-:-:S02]  /*06d0*/  DFMA R12, R12, R18, R22 ;  /* 0x000000120c0c722b */ /* 0x008fc40000000016 */
[----:B------:R-:W-:Y:S06]  /*06e0*/  LDS.64 R22, [R3+0xf0] ;  /* 0x0000f00003167984 */ /* 0x000fec0000000a00 */
[----:B0-----:R-:W-:-:S08]  /*06f0*/  DFMA R12, R16, R14, R12 ;  /* 0x0000000e100c722b */ /* 0x001fd0000000000c */
[----:B--2---:R-:W-:Y:S01]  /*0700*/  DFMA R8, R8, R20, R12 ;  /* 0x000000140808722b */ /* 0x004fe2000000000c */
[----:B------:R-:W-:Y:S04]  /*0710*/  LDS.64 R20, [R3+0xf8] ;  /* 0x0000f80003147984 */ /* 0x000fe80000000a00 */
[----:B------:R-:W-:Y:S04]  /*0720*/  LDS.128 R12, [R0+0xf0] ;  /* 0x0000f000000c7984 */ /* 0x000fe80000000c00 */
[----:B----4-:R-:W-:Y:S01]  /*0730*/  STS.64 [R2], R24 ;  /* 0x0000001802007388 */ /* 0x010fe20000000a00 */
        /* <DEDUP_REMOVED lines=10> */
[----:B------:R-:W2:Y:S01]  /*07e0*/  LDS.64 R26, [R3+0x18] ;  /* 0x00001800031a7984 */ /* 0x000ea20000000a00 */
[----:B0-----:R-:W-:-:S03]  /*07f0*/  DFMA R8, R8, R18, R28 ;  /* 0x000000120808722b */ /* 0x001fc6000000001c */
[----:B------:R-:W-:Y:S05]  /*0800*/  LDS.64 R18, [R3+0x20] ;  /* 0x0000200003127984 */ /* 0x000fea0000000a00 */
[----:B--2---:R-:W-:Y:S02]  /*0810*/  DFMA R26, R26, R10, R8 ;  /* 0x0000000a1a1a722b */ /* 0x004fe40000000008 */
[----:B------:R-:W0:Y:S06]  /*0820*/  LDS.128 R8, [R0+0x20] ;  /* 0x0000200000087984 */ /* 0x000e2c0000000c00 */
[----:B0-----:R-:W-:Y:S01]  /*0830*/  DFMA R8, R8, R18, R26 ;  /* 0x000000120808722b */ /* 0x001fe2000000001a */
[----:B------:R-:W-:Y:S07]  /*0840*/  LDS.64 R18, [R3+0x30] ;  /* 0x0000300003127984 */ /* 0x000fee0000000a00 */
[----:B------:R-:W-:-:S02]  /*0850*/  DFMA R26, R24, R10, R8 ;  /* 0x0000000a181a722b */ /* 0x000fc40000000008 */
[----:B------:R-:W0:Y:S04]  /*0860*/  LDS.128 R8, [R0+0x30] ;  /* 0x0000300000087984 */ /* 0x000e280000000c00 */
[----:B------:R-:W2:Y:S02]  /*0870*/  LDS.64 R24, [R3+0x38] ;  /* 0x0000380003187984 */ /* 0x000ea40000000a00 */
[----:B0-----:R-:W-:Y:S02]  /*0880*/  DFMA R8, R8, R18, R26 ;  /* 0x000000120808722b */ /* 0x001fe4000000001a */
[----:B------:R-:W-:Y:S06]  /*0890*/  LDS.64 R18, [R3+0x40] ;  /* 0x0000400003127984 */ /* 0x000fec0000000a00 */
[----:B--2---:R-:W-:-:S02]  /*08a0*/  DFMA R26, R24, R10, R8 ;  /* 0x0000000a181a722b */ /* 0x004fc40000000008 */
        /* <DEDUP_REMOVED lines=53> */
[----:B------:R-:W-:Y:S04]  /*0c00*/  LDS.64 R18, [R3+0xf0] ;  /* 0x0000f00003127984 */ /* 0x000fe80000000a00 */
[----:B------:R-:W-:Y:S02]  /*0c10*/  LDS.64 R26, [R3+0xf8] ;  /* 0x0000f800031a7984 */ /* 0x000fe40000000a00 */
[----:B--2---:R-:W-:-:S02]  /*0c20*/  DFMA R24, R24, R10, R8 ;  /* 0x0000000a1818722b */ /* 0x004fc40000000008 */
[----:B------:R-:W0:Y:S01]  /*0c30*/  LDS.128 R8, [R0+0xf0] ;  /* 0x0000f00000087984 */ /* 0x000e220000000c00 */
[----:B------:R-:W-:-:S08]  /*0c40*/  DFMA R12, R12, R22, R16 ;  /* 0x000000160c0c722b */ /* 0x000fd00000000010 */
[----:B------:R-:W-:-:S08]  /*0c50*/  DFMA R12, R20, R14, R12 ;  /* 0x0000000e140c722b */ /* 0x000fd0000000000c */
[----:B-1----:R-:W-:Y:S02]  /*0c60*/  DMUL R12, R12, UR4 ;  /* 0x000000040c0c7c28 */ /* 0x002fe40008000000 */
[----:B0-----:R-:W-:-:S08]  /*0c70*/  DFMA R8, R8, R18, R24 ;  /* 0x000000120808722b */ /* 0x001fd00000000018 */
[----:B------:R-:W-:Y:S01]  /*0c80*/  DFMA R8, R26, R10, R8 ;  /* 0x0000000a1a08722b */ /* 0x000fe20000000008 */
[----:B------:R-:W-:Y:S07]  /*0c90*/  STG.E.64 desc[UR6][R6.64], R12 ;  /* 0x0000000c06007986 */ /* 0x000fee000c101b06 */
[----:B------:R-:W-:-:S07]  /*0ca0*/  DMUL R8, R8, UR4 ;  /* 0x0000000408087c28 */ /* 0x000fce0008000000 */
[----:B------:R-:W-:Y:S01]  /*0cb0*/  STG.E.64 desc[UR6][R4.64], R8 ;  /* 0x0000000804007986 */ /* 0x000fe2000c101b06 */
[----:B------:R-:W-:Y:S05]  /*0cc0*/  EXIT ;  /* 0x000000000000794d */ /* 0x000fea0003800000 */
.L_x_23:
        /* <DEDUP_REMOVED lines=11> */
.L_x_29:


//--------------------- .text._Z15dgemvT32_kernelidPdiS_S_ --------------------------
	.section	.text._Z15dgemvT32_kernelidPdiS_S_,"ax",@progbits
	.align	128
        .global         _Z15dgemvT32_kernelidPdiS_S_
        .type           _Z15dgemvT32_kernelidPdiS_S_,@function
        .size           _Z15dgemvT32_kernelidPdiS_S_,(.L_x_30 - _Z15dgemvT32_kernelidPdiS_S_)
        .other          _Z15dgemvT32_kernelidPdiS_S_,@"STO_CUDA_ENTRY STV_DEFAULT"
_Z15dgemvT32_kernelidPdiS_S_:
.text._Z15dgemvT32_kernelidPdiS_S_:
[----:B------:R-:W-:Y:S01]  /*0000*/  LDC R1, c[0x0][0x37c] ;  /* 0x0000df00ff017b82 */ /* 0x000fe20000000800 */
[----:B------:R-:W0:Y:S07]  /*0010*/  S2R R17, SR_CTAID.X ;  /* 0x0000000000117919 */ /* 0x000e2e0000002500 */
[----:B------:R-:W1:Y:S01]  /*0020*/  LDC R6, c[0x0][0x398] ;  /* 0x0000e600ff067b82 */ /* 0x000e620000000800 */
[----:B------:R-:W2:Y:S01]  /*0030*/  LDCU.64 UR8, c[0x0][0x358] ;  /* 0x00006b00ff0877ac */ /* 0x000ea20008000a00 */
[----:B------:R-:W3:Y:S01]  /*0040*/  S2R R3, SR_TID.Y ;  /* 0x0000000000037919 */ /* 0x000ee20000002200 */
[----:B------:R-:W4:Y:S05]  /*0050*/  S2R R0, SR_TID.X ;  /* 0x0000000000007919 */ /* 0x000f2a0000002100 */
[----:B------:R-:W5:Y:S08]  /*0060*/  LDC.64 R28, c[0x0][0x390] ;  /* 0x0000e400ff1c7b82 */ /* 0x000f700000000a00 */
[----:B------:R-:W4:Y:S01]  /*0070*/  LDC.64 R4, c[0x0][0x3a0] ;  /* 0x0000e800ff047b82 */ /* 0x000f220000000a00 */
[----:B-1----:R-:W-:-:S04]  /*0080*/  SHF.L.U32 R6, R6, 0x8, RZ ;  /* 0x0000000806067819 */ /* 0x002fc800000006ff */
[--C-:B------:R-:W-:Y:S02]  /*0090*/  SHF.R.S32.HI R8, RZ, 0x8, R6.reuse ;  /* 0x00000008ff087819 */ /* 0x100fe40000011406 */
[--C-:B------:R-:W-:Y:S02]  /*00a0*/  SHF.R.S32.HI R21, RZ, 0x7, R6.reuse ;  /* 0x00000007ff157819 */ /* 0x100fe40000011406 */
[----:B0-----:R-:W-:Y:S02]  /*00b0*/  SHF.L.U32 R17, R17, 0x8, RZ ;  /* 0x0000000811117819 */ /* 0x001fe400000006ff */
[--C-:B------:R-:W-:Y:S02]  /*00c0*/  SHF.R.S32.HI R9, RZ, 0x5, R6.reuse ;  /* 0x00000005ff097819 */ /* 0x100fe40000011406 */
[----:B---3--:R-:W-:Y:S02]  /*00d0*/  LEA.HI.SX32 R2, R17, R3, 0x1d ;  /* 0x0000000311027211 */ /* 0x008fe400078feaff */
[----:B------:R-:W-:-:S02]  /*00e0*/  SHF.R.S32.HI R11, RZ, 0x4, R6 ;  /* 0x00000004ff0b7819 */ /* 0x000fc40000011406 */
[----:B------:R-:W-:Y:S01]  /*00f0*/  SHF.L.U32 R2, R2, 0x8, RZ ;  /* 0x0000000802027819 */ /* 0x000fe200000006ff */
[----:B----4-:R-:W-:-:S03]  /*0100*/  IMAD.WIDE.U32 R4, R0, 0x8, R4 ;  /* 0x0000000800047825 */ /* 0x010fc600078e0004 */
[----:B------:R-:W-:Y:S02]  /*0110*/  SHF.R.S32.HI R7, RZ, 0x8, R2 ;  /* 0x00000008ff077819 */ /* 0x000fe40000011402 */
[----:B------:R-:W-:Y:S01]  /*0120*/  LEA R23, R21, R21, 0x1 ;  /* 0x0000001515177211 */ /* 0x000fe200078e08ff */
[----:B--2---:R-:W2:Y:S02]  /*0130*/  LDG.E.64 R4, desc[UR8][R4.64] ;  /* 0x0000000804047981 */ /* 0x004ea4000c1e1b00 */
[----:B------:R-:W-:-:S04]  /*0140*/  IMAD R7, R7, R8, R0 ;  /* 0x0000000807077224 */ /* 0x000fc800078e0200 */
[----:B-----5:R-:W-:Y:S01]  /*0150*/  IMAD.WIDE R28, R7, 0x8, R28 ;  /* 0x00000008071c7825 */ /* 0x020fe200078e021c */
[----:B------:R-:W-:-:S04]  /*0160*/  SHF.R.S32.HI R7, RZ, 0x6, R6 ;  /* 0x00000006ff077819 */ /* 0x000fc80000011406 */
[----:B------:R-:W3:Y:S01]  /*0170*/  LDG.E.64 R12, desc[UR8][R28.64] ;  /* 0x000000081c0c7981 */ /* 0x000ee2000c1e1b00 */
[----:B------:R-:W-:-:S04]  /*0180*/  IMAD.WIDE R22, R23, 0x8, R28 ;  /* 0x0000000817167825 */ /* 0x000fc800078e021c */
[--C-:B------:R-:W-:Y:S02]  /*0190*/  IMAD.WIDE R8, R9, 0x8, R28.reuse ;  /* 0x0000000809087825 */ /* 0x100fe400078e021c */
[----:B------:R-:W4:Y:S02]  /*01a0*/  LDG.E.64 R22, desc[UR8][R22.64] ;  /* 0x0000000816167981 */ /* 0x000f24000c1e1b00 */
[--C-:B------:R-:W-:Y:S02]  /*01b0*/  IMAD.WIDE R6, R7, 0x8, R28.reuse ;  /* 0x0000000807067825 */ /* 0x100fe400078e021c */
[----:B------:R-:W5:Y:S02]  /*01c0*/  LDG.E.64 R8, desc[UR8][R8.64] ;  /* 0x0000000808087981 */ /* 0x000f64000c1e1b00 */
[--C-:B------:R-:W-:Y:S02]  /*01d0*/  IMAD.WIDE R10, R11, 0x8, R28.reuse ;  /* 0x000000080b0a7825 */ /* 0x100fe400078e021c */
[----:B------:R-:W5:Y:S02]  /*01e0*/  LDG.E.64 R6, desc[UR8][R6.64] ;  /* 0x0000000806067981 */ /* 0x000f64000c1e1b00 */
[----:B------:R-:W-:-:S02]  /*01f0*/  IMAD.WIDE R14, R21, 0x8, R28 ;  /* 0x00000008150e7825 */ /* 0x000fc400078e021c */
[----:B------:R-:W5:Y:S04]  /*0200*/  LDG.E.64 R10, desc[UR8][R10.64] ;  /* 0x000000080a0a7981 */ /* 0x000f68000c1e1b00 */
[----:B------:R-:W5:Y:S01]  /*0210*/  LDG.E.64 R14, desc[UR8][R14.64] ;  /* 0x000000080e0e7981 */ /* 0x000f62000c1e1b00 */
[----:B------:R-:W0:Y:S01]  /*0220*/  S2UR UR6, SR_CgaCtaId ;  /* 0x00000000000679c3 */ /* 0x000e220000008800 */
[----:B------:R-:W-:Y:S02]  /*0230*/  UMOV UR4, 0x400 ;  /* 0x0000040000047882 */ /* 0x000fe40000000000 */
[----:B------:R-:W-:Y:S01]  /*0240*/  UIADD3 UR5, UPT, UPT, UR4, 0x200, URZ ;  /* 0x0000020004057890 */ /* 0x000fe2000fffe0ff */
[----:B------:R-:W-:Y:S01]  /*0250*/  LEA R2, R3, R0, 0x5 ;  /* 0x0000000003027211 */ /* 0x000fe200078e28ff */
[C---:B------:R-:W-:Y:S01]  /*0260*/  IMAD R24, R21.reuse, 0x6, RZ ;  /* 0x0000000615187824 */ /* 0x040fe200078e02ff */
[----:B------:R-:W-:Y:S01]  /*0270*/  LEA R20, R21, R21, 0x2 ;  /* 0x0000001515147211 */ /* 0x000fe200078e10ff */
[----:B0-----:R-:W-:-:S02]  /*0280*/  ULEA UR5, UR6, UR5, 0x18 ;  /* 0x0000000506057291 */ /* 0x001fc4000f8ec0ff */
[----:B------:R-:W-:-:S04]  /*0290*/  ULEA UR4, UR6, UR4, 0x18 ;  /* 0x0000000406047291 */ /* 0x000fc8000f8ec0ff */
[----:B------:R-:W-:Y:S02]  /*02a0*/  LEA R16, R0, UR5, 0x3 ;  /* 0x0000000500107c11 */ /* 0x000fe4000f8e18ff */
[----:B------:R-:W-:-:S03]  /*02b0*/  LEA R25, R2, UR4, 0x3 ;  /* 0x0000000402197c11 */ /* 0x000fc6000f8e18ff */
[----:B------:R-:W-:Y:S01]  /*02c0*/  IMAD R19, R3, 0x108, R16 ;  /* 0x0000010803137824 */ /* 0x000fe200078e0210 */
[CC--:B------:R-:W-:Y:S01]  /*02d0*/  LEA R26, R21.reuse, -R21.reuse, 0x3 ;  /* 0x80000015151a7211 */ /* 0x0c0fe200078e18ff */
[C---:B------:R-:W-:Y:S01]  /*02e0*/  IMAD R18, R21.reuse, 0xc, RZ ;  /* 0x0000000c15127824 */ /* 0x040fe200078e02ff */
[C---:B------:R-:W-:Y:S01]  /*02f0*/  LEA R27, R21.reuse, -R21, 0x4 ;  /* 0x80000015151b7211 */ /* 0x040fe200078e20ff */
[C---:B------:R-:W-:Y:S01]  /*0300*/  IMAD R2, R21.reuse, 0xd, RZ ;  /* 0x0000000d15027824 */ /* 0x040fe200078e02ff */
[----:B--2---:R0:W-:Y:S04]  /*0310*/  STS.64 [R25], R4 ;  /* 0x0000000419007388 */ /* 0x0041e80000000a00 */
[----:B---3--:R1:W-:Y:S01]  /*0320*/  STS.64 [R19], R12 ;  /* 0x0000000c13007388 */ /* 0x0083e20000000a00 */
[----:B0-----:R-:W-:-:S03]  /*0330*/  IMAD R25, R21, 0xa, RZ ;  /* 0x0000000a15197824 */ /* 0x001fc600078e02ff */
[----:B----4-:R0:W-:Y:S04]  /*0340*/  STS.64 [R19+0x630], R22 ;  /* 0x0006301613007388 */ /* 0x0101e80000000a00 */
[----:B-----5:R2:W-:Y:S01]  /*0350*/  STS.64 [R19+0x840], R8 ;  /* 0x0008400813007388 */ /* 0x0205e20000000a00 */
[C---:B-1----:R-:W-:Y:S02]  /*0360*/  IMAD R13, R21.reuse, 0xe, RZ ;  /* 0x0000000e150d7824 */ /* 0x042fe400078e02ff */
[----:B------:R-:W-:Y:S01]  /*0370*/  IMAD.WIDE R4, R20, 0x8, R28 ;  /* 0x0000000814047825 */ /* 0x000fe200078e021c */
[----:B------:R1:W-:Y:S01]  /*0380*/  STS.64 [R19+0x420], R6 ;  /* 0x0004200613007388 */ /* 0x0003e20000000a00 */
[----:B0-----:R-:W-:-:S03]  /*0390*/  LEA R23, R21, R21, 0x3 ;  /* 0x0000001515177211 */ /* 0x001fc600078e18ff */
[----:B------:R0:W-:Y:S01]  /*03a0*/  STS.64 [R19+0x1080], R10 ;  /* 0x0010800a13007388 */ /* 0x0001e20000000a00 */
[----:B--2---:R-:W-:-:S03]  /*03b0*/  IMAD R9, R21, 0xb, RZ ;  /* 0x0000000b15097824 */ /* 0x004fc600078e02ff */
[----:B------:R2:W-:Y:S01]  /*03c0*/  STS.64 [R19+0x210], R14 ;  /* 0x0002100e13007388 */ /* 0x0005e20000000a00 */
[----:B------:R-:W-:-:S03]  /*03d0*/  IMAD.WIDE R20, R26, 0x8, R28 ;  /* 0x000000081a147825 */ /* 0x000fc600078e021c */
[----:B------:R-:W3:Y:S01]  /*03e0*/  LDG.E.64 R4, desc[UR8][R4.64] ;  /* 0x0000000804047981 */ /* 0x000ee2000c1e1b00 */
[----:B-1----:R-:W-:-:S03]  /*03f0*/  IMAD.WIDE R6, R24, 0x8, R28 ;  /* 0x0000000818067825 */ /* 0x002fc600078e021c */
[----:B------:R-:W4:Y:S01]  /*0400*/  LDG.E.64 R20, desc[UR8][R20.64] ;  /* 0x0000000814147981 */ /* 0x000f22000c1e1b00 */
[----:B------:R-:W-:-:S03]  /*0410*/  IMAD.WIDE R22, R23, 0x8, R28 ;  /* 0x0000000817167825 */ /* 0x000fc600078e021c */
[----:B------:R-:W5:Y:S01]  /*0420*/  LDG.E.64 R6, desc[UR8][R6.64] ;  /* 0x0000000806067981 */ /* 0x000f62000c1e1b00 */
[----:B------:R-:W-:-:S03]  /*0430*/  IMAD.WIDE R24, R25, 0x8, R28 ;  /* 0x0000000819187825 */ /* 0x000fc600078e021c */
[----:B------:R-:W5:Y:S01]  /*0440*/  LDG.E.64 R22, desc[UR8][R22.64] ;  /* 0x0000000816167981 */ /* 0x000f62000c1e1b00 */
[----:B------:R-:W-:-:S03]  /*0450*/  IMAD.WIDE R8, R9, 0x8, R28 ;  /* 0x0000000809087825 */ /* 0x000fc600078e021c */
[----:B------:R-:W5:Y:S01]  /*0460*/  LDG.E.64 R24, desc[UR8][R24.64] ;  /* 0x0000000818187981 */ /* 0x000f62000c1e1b00 */
[----:B0-----:R-:W-:-:S03]  /*0470*/  IMAD.WIDE R10, R18, 0x8, R28 ;  /* 0x00000008120a7825 */ /* 0x001fc600078e021c */
[----:B------:R-:W5:Y:S01]  /*0480*/  LDG.E.64 R8, desc[UR8][R8.64] ;  /* 0x0000000808087981 */ /* 0x000f62000c1e1b00 */
[----:B--2---:R-:W-:-:S03]  /*0490*/  IMAD.WIDE R14, R2, 0x8, R28 ;  /* 0x00000008020e7825 */ /* 0x004fc600078e021c */
[----:B------:R-:W2:Y:S01]  /*04a0*/  LDG.E.64 R10, desc[UR8][R10.64] ;  /* 0x000000080a0a7981 */ /* 0x000ea2000c1e1b00 */
[----:B------:R-:W-:-:S03]  /*04b0*/  IMAD.WIDE R12, R13, 0x8, R28 ;  /* 0x000000080d0c7825 */ /* 0x000fc600078e021c */
[----:B------:R-:W2:Y:S01]  /*04c0*/  LDG.E.64 R14, desc[UR8][R14.64] ;  /* 0x000000080e0e7981 */ /* 0x000ea2000c1e1b00 */
[----:B------:R-:W-:-:S03]  /*04d0*/  IMAD.WIDE R28, R27, 0x8, R28 ;  /* 0x000000081b1c7825 */ /* 0x000fc600078e021c */
[----:B------:R-:W2:Y:S04]  /*04e0*/  LDG.E.64 R12, desc[UR8][R12.64] ;  /* 0x000000080c0c7981 */ /* 0x000ea8000c1e1b00 */
[----:B------:R-:W2:Y:S01]  /*04f0*/  LDG.E.64 R28, desc[UR8][R28.64] ;  /* 0x000000081c1c7981 */ /* 0x000ea2000c1e1b00 */
[----:B------:R-:W-:Y:S02]  /*0500*/  LEA R16, R0, R16, 0x8 ;  /* 0x0000001000107211 */ /* 0x000fe400078e40ff */
[C---:B------:R-:W-:Y:S01]  /*0510*/  LEA R18, R3.reuse, UR4, 0x7 ;  /* 0x0000000403127c11 */ /* 0x040fe2000f8e38ff */
[----:B------:R-:W0:Y:S01]  /*0520*/  LDCU UR4, c[0x0][0x380] ;  /* 0x00007000ff0477ac */ /* 0x000e220008000800 */
[----:B------:R-:W-:-:S05]  /*0530*/  LEA R2, R3, R16, 0x7 ;  /* 0x0000001003027211 */ /* 0x000fca00078e38ff */
[----:B------:R-:W-:Y:S01]  /*0540*/  IMAD R3, R3, -0x78, R2 ;  /* 0xffffff8803037824 */ /* 0x000fe200078e0202 */
[----:B------:R-:W-:-:S04]  /*0550*/  LEA.HI.SX32 R17, R17, R0, 0x1d ;  /* 0x0000000011117211 */ /* 0x000fc800078feaff */
[----:B0-----:R-:W-:Y:S01]  /*0560*/  ISETP.GE.AND P0, PT, R17, UR4, PT ;  /* 0x0000000411007c0c */ /* 0x001fe2000bf06270 */
[----:B---3--:R-:W-:Y:S04]  /*0570*/  STS.64 [R19+0xa50], R4 ;  /* 0x000a500413007388 */ /* 0x008fe80000000a00 */
[----:B----4-:R-:W-:Y:S04]  /*0580*/  STS.64 [R19+0xe70], R20 ;  /* 0x000e701413007388 */ /* 0x010fe80000000a00 */
[----:B-----5:R-:W-:Y:S04]  /*0590*/  STS.64 [R19+0xc60], R6 ;  /* 0x000c600613007388 */ /* 0x020fe80000000a00 */
[----:B------:R-:W-:Y:S04]  /*05a0*/  STS.64 [R19+0x1290], R22 ;  /* 0x0012901613007388 */ /* 0x000fe80000000a00 */
[----:B------:R-:W-:Y:S04]  /*05b0*/  STS.64 [R19+0x14a0], R24 ;  /* 0x0014a01813007388 */ /* 0x000fe80000000a00 */
[----:B------:R-:W-:Y:S04]  /*05c0*/  STS.64 [R19+0x16b0], R8 ;  /* 0x0016b00813007388 */ /* 0x000fe80000000a00 */
[----:B--2---:R-:W-:Y:S04]  /*05d0*/  STS.64 [R19+0x18c0], R10 ;  /* 0x0018c00a13007388 */ /* 0x004fe80000000a00 */
[----:B------:R-:W-:Y:S04]  /*05e0*/  STS.64 [R19+0x1ad0], R14 ;  /* 0x001ad00e13007388 */ /* 0x000fe80000000a00 */
[----:B------:R-:W-:Y:S04]  /*05f0*/  STS.64 [R19+0x1ce0], R12 ;  /* 0x001ce00c13007388 */ /* 0x000fe80000000a00 */
[----:B------:R-:W-:Y:S01]  /*0600*/  STS.64 [R19+0x1ef0], R28 ;  /* 0x001ef01c13007388 */ /* 0x000fe20000000a00 */
[----:B------:R-:W-:Y:S06]  /*0610*/  BAR.SYNC.DEFER_BLOCKING 0x0 ;  /* 0x0000000000007b1d */ /* 0x000fec0000010000 */
[----:B------:R-:W-:Y:S04]  /*0620*/  LDS.64 R26, [R2] ;  /* 0x00000000021a7984 */ /* 0x000fe80000000a00 */
[----:B------:R-:W0:Y:S04]  /*0630*/  LDS.128 R4, [R18] ;  /* 0x0000000012047984 */ /* 0x000e280000000c00 */
[----:B------:R-:W1:Y:S04]  /*0640*/  LDS.64 R22, [R2+0x8] ;  /* 0x0000080002167984 */ /* 0x000e680000000a00 */
[----:B------:R-:W-:Y:S04]  /*0650*/  LDS.64 R24, [R2+0x10] ;  /* 0x0000100002187984 */ /* 0x000fe80000000a00 */
[----:B------:R-:W2:Y:S04]  /*0660*/  LDS.128 R8, [R18+0x10] ;  /* 0x0000100012087984 */ /* 0x000ea80000000c00 */
[----:B------:R-:W3:Y:S04]  /*0670*/  LDS.64 R20, [R2+0x18] ;  /* 0x0000180002147984 */ /* 0x000ee80000000a00 */
[----:B------:R-:W-:Y:S01]  /*0680*/  LDS.128 R12, [R18+0x20] ;  /* 0x00002000120c7984 */ /* 0x000fe20000000c00 */
[----:B0-----:R-:W-:-:S03]  /*0690*/  DFMA R4, R26, R4, RZ ;  /* 0x000000041a04722b */ /* 0x001fc600000000ff */
[----:B------:R-:W0:Y:S05]  /*06a0*/  LDS.64 R26, [R2+0x20] ;  /* 0x00002000021a7984 */ /* 0x000e2a0000000a00 */
[----:B-1----:R-:W-:Y:S01]  /*06b0*/  DFMA R4, R22, R6, R4 ;  /* 0x000000061604722b */ /* 0x002fe20000000004 */
[----:B------:R-:W1:Y:S07]  /*06c0*/  LDS.64 R22, [R2+0x28] ;  /* 0x0000280002167984 */ /* 0x000e6e0000000a00 */
        /* <DEDUP_REMOVED lines=25> */
[----:B0-----:R-:W-:-:S08]  /*0860*/  DFMA R4, R26, R4, R20 ;  /* 0x000000041a04722b */ /* 0x001fd00000000014 */
[----:B-1----:R-:W-:-:S08]  /*0870*/  DFMA R4, R22, R6, R4 ;  /* 0x000000061604722b */ /* 0x002fd00000000004 */
[----:B--2---:R-:W-:-:S08]  /*0880*/  DFMA R4, R12, R8, R4 ;  /* 0x000000080c04722b */ /* 0x004fd00000000004 */
[----:B---3--:R-:W-:-:S07]  /*0890*/  DFMA R4, R14, R10, R4 ;  /* 0x0000000a0e04722b */ /* 0x008fce0000000004 */
[----:B------:R0:W-:Y:S01]  /*08a0*/  STS.64 [R3], R4 ;  /* 0x0000000403007388 */ /* 0x0001e20000000a00 */
[----:B------:R-:W-:Y:S06]  /*08b0*/  BAR.SYNC.DEFER_BLOCKING 0x0 ;  /* 0x0000000000007b1d */ /* 0x000fec0000010000 */
[----:B------:R-:W-:Y:S05]  /*08c0*/  @P0 EXIT ;  /* 0x000000000000094d */ /* 0x000fea0003800000 */
[----:B0-----:R-:W-:Y:S01]  /*08d0*/  LDS.64 R2, [R16] ;  /* 0x0000000010027984 */ /* 0x001fe20000000a00 */
[----:B------:R-:W0:Y:S01]  /*08e0*/  LDC.64 R6, c[0x0][0x3a8] ;  /* 0x0000ea00ff067b82 */ /* 0x000e220000000a00 */
[----:B------:R-:W1:Y:S02]  /*08f0*/  LDCU.64 UR4, c[0x0][0x388] ;  /* 0x00007100ff0477ac */ /* 0x000e640008000a00 */
[----:B------:R-:W2:Y:S02]  /*0900*/  LDS.64 R4, [R16+0x8] ;  /* 0x0000080010047984 */ /* 0x000ea40000000a00 */
[----:B--2---:R-:W-:Y:S01]  /*0910*/  DADD R2, R2, R4 ;  /* 0x0000000002027229 */ /* 0x004fe20000000004 */
[----:B0-----:R-:W-:-:S07]  /*0920*/  IMAD.WIDE R4, R17, 0x8, R6 ;  /* 0x0000000811047825 */ /* 0x001fce00078e0206 */
[----:B-1----:R-:W-:-:S07]  /*0930*/  DMUL R2, R2, UR4 ;  /* 0x0000000402027c28 */ /* 0x002fce0008000000 */
[----:B------:R-:W-:Y:S01]  /*0940*/  STG.E.64 desc[UR8][R4.64], R2 ;  /* 0x0000000204007986 */ /* 0x000fe2000c101b08 */
[----:B------:R-:W-:Y:S05]  /*0950*/  EXIT ;  /* 0x000000000000794d */ /* 0x000fea0003800000 */
.L_x_24:
        /* <DEDUP_REMOVED lines=10> */
.L_x_30:


//--------------------- .text._Z14dgemv32_kernelidPdiS_S_ --------------------------
	.section	.text._Z14dgemv32_kernelidPdiS_S_,"ax",@progbits
	.align	128
        .global         _Z14dgemv32_kernelidPdiS_S_
        .type           _Z14dgemv32_kernelidPdiS_S_,@function
        .size           _Z14dgemv32_kernelidPdiS_S_,(.L_x_31 - _Z14dgemv32_kernelidPdiS_S_)
        .other          _Z14dgemv32_kernelidPdiS_S_,@"STO_CUDA_ENTRY STV_DEFAULT"
_Z14dgemv32_kernelidPdiS_S_:
.text._Z14dgemv32_kernelidPdiS_S_:
[----:B------:R-:W-:Y:S01]  /*0000*/  LDC R1, c[0x0][0x37c] ;  /* 0x0000df00ff017b82 */ /* 0x000fe20000000800 */
[----:B------:R-:W0:Y:S07]  /*0010*/  S2R R15, SR_TID.X ;  /* 0x00000000000f7919 */ /* 0x000e2e0000002100 */
[----:B------:R-:W0:Y:S01]  /*0020*/  LDC.64 R2, c[0x0][0x3a0] ;  /* 0x0000e800ff027b82 */ /* 0x000e220000000a00 */
[----:B------:R-:W1:Y:S01]  /*0030*/  LDCU.64 UR6, c[0x0][0x358] ;  /* 0x00006b00ff0677ac */ /* 0x000e620008000a00 */
[----:B------:R-:W2:Y:S06]  /*0040*/  S2R R0, SR_CTAID.X ;  /* 0x0000000000007919 */ /* 0x000eac0000002500 */
[----:B------:R-:W3:Y:S08]  /*0050*/  S2UR UR5, SR_CgaCtaId ;  /* 0x00000000000579c3 */ /* 0x000ef00000008800 */
[----:B------:R-:W4:Y:S08]  /*0060*/  LDC.64 R4, c[0x0][0x390] ;  /* 0x0000e400ff047b82 */ /* 0x000f300000000a00 */
[----:B------:R-:W4:Y:S01]  /*0070*/  LDC R14, c[0x0][0x398] ;  /* 0x0000e600ff0e7b82 */ /* 0x000f220000000800 */
[----:B0-----:R-:W-:-:S06]  /*0080*/  IMAD.WIDE.U32 R2, R15, 0x8, R2 ;  /* 0x000000080f027825 */ /* 0x001fcc00078e0002 */
[----:B-1----:R-:W4:Y:S01]  /*0090*/  LDG.E.64 R2, desc[UR6][R2.64] ;  /* 0x0000000602027981 */ /* 0x002f22000c1e1b00 */
[----:B------:R-:W-:Y:S01]  /*00a0*/  UMOV UR4, 0x400 ;  /* 0x0000040000047882 */ /* 0x000fe20000000000 */
[----:B--2---:R-:W-:Y:S01]  /*00b0*/  LEA R0, R0, R15, 0x5 ;  /* 0x0000000f00007211 */ /* 0x004fe200078e28ff */
[----:B---3--:R-:W-:-:S04]  /*00c0*/  ULEA UR4, UR5, UR4, 0x18 ;  /* 0x0000000405047291 */ /* 0x008fc8000f8ec0ff */
[----:B----4-:R-:W-:Y:S02]  /*00d0*/  IMAD.WIDE R4, R0, 0x8, R4 ;  /* 0x0000000800047825 */ /* 0x010fe400078e0204 */
[----:B------:R-:W-:Y:S02]  /*00e0*/  LEA R15, R15, UR4, 0x3 ;  /* 0x000000040f0f7c11 */ /* 0x000fe4000f8e18ff */
[----:B------:R-:W-:-:S04]  /*00f0*/  IMAD.WIDE R6, R14, 0x8, R4 ;  /* 0x000000080e067825 */ /* 0x000fc800078e0204 */
[C---:B------:R-:W-:Y:S01]  /*0100*/  IMAD.WIDE R10, R14.reuse, 0x8, R6 ;  /* 0x000000080e0a7825 */ /* 0x040fe200078e0206 */
[----:B------:R0:W-:Y:S01]  /*0110*/  STS.64 [R15], R2 ;  /* 0x000000020f007388 */ /* 0x0001e20000000a00 */
[----:B------:R-:W-:Y:S06]  /*0120*/  BAR.SYNC.DEFER_BLOCKING 0x0 ;  /* 0x0000000000007b1d */ /* 0x000fec0000010000 */
[----:B------:R1:W2:Y:S04]  /*0130*/  LDG.E.64 R16, desc[UR6][R4.64] ;  /* 0x0000000604107981 */ /* 0x0002a8000c1e1b00 */
[----:B------:R-:W3:Y:S04]  /*0140*/  LDG.E.64 R8, desc[UR6][R6.64] ;  /* 0x0000000606087981 */ /* 0x000ee8000c1e1b00 */
[----:B------:R-:W4:Y:S01]  /*0150*/  LDG.E.64 R12, desc[UR6][R10.64] ;  /* 0x000000060a0c7981 */ /* 0x000f22000c1e1b00 */
[----:B-1----:R-:W-:-:S03]  /*0160*/  IMAD.WIDE R4, R14, 0x8, R10 ;  /* 0x000000080e047825 */ /* 0x002fc600078e020a */
[----:B------:R-:W2:Y:S04]  /*0170*/  LDS.128 R20, [UR4] ;  /* 0x00000004ff147984 */ /* 0x000ea80008000c00 */
[----:B------:R1:W4:Y:S01]  /*0180*/  LDG.E.64 R24, desc[UR6][R4.64] ;  /* 0x0000000604187981 */ /* 0x000322000c1e1b00 */
[----:B------:R-:W-:-:S05]  /*0190*/  IMAD.WIDE R18, R14, 0x8, R4 ;  /* 0x000000080e127825 */ /* 0x000fca00078e0204 */
[----:B------:R-:W4:Y:S01]  /*01a0*/  LDG.E.64 R26, desc[UR6][R18.64] ;  /* 0x00000006121a7981 */ /* 0x000f22000c1e1b00 */
[----:B------:R-:W-:-:S03]  /*01b0*/  IMAD.WIDE R28, R14, 0x8, R18 ;  /* 0x000000080e1c7825 */ /* 0x000fc600078e0212 */
[----:B-1----:R-:W4:Y:S04]  /*01c0*/  LDS.128 R4, [UR4+0x10] ;  /* 0x00001004ff047984 */ /* 0x002f280008000c00 */
[----:B0-----:R0:W4:Y:S02]  /*01d0*/  LDG.E.64 R2, desc[UR6][R28.64] ;  /* 0x000000061c027981 */ /* 0x001124000c1e1b00 */
[----:B0-----:R-:W-:-:S05]  /*01e0*/  IMAD.WIDE R28, R14, 0x8, R28 ;  /* 0x000000080e1c7825 */ /* 0x001fca00078e021c */
[----:B------:R0:W4:Y:S02]  /*01f0*/  LDG.E.64 R18, desc[UR6][R28.64] ;  /* 0x000000061c127981 */ /* 0x000124000c1e1b00 */
[----:B0-----:R-:W-:-:S05]  /*0200*/  IMAD.WIDE R28, R14, 0x8, R28 ;  /* 0x000000080e1c7825 */ /* 0x001fca00078e021c */
[----:B------:R-:W4:Y:S01]  /*0210*/  LDG.E.64 R10, desc[UR6][R28.64] ;  /* 0x000000061c0a7981 */ /* 0x000f22000c1e1b00 */
[----:B--2---:R-:W-:Y:S01]  /*0220*/  DFMA R16, R16, R20, RZ ;  /* 0x000000141010722b */ /* 0x004fe200000000ff */
[----:B------:R-:W-:-:S07]  /*0230*/  IMAD.WIDE R20, R14, 0x8, R28 ;  /* 0x000000080e147825 */ /* 0x000fce00078e021c */
[----:B---3--:R-:W-:Y:S02]  /*0240*/  DFMA R22, R8, R22, R16 ;  /* 0x000000160816722b */ /* 0x008fe40000000010 */
[----:B------:R0:W2:Y:S02]  /*0250*/  LDG.E.64 R16, desc[UR6][R20.64] ;  /* 0x0000000614107981 */ /* 0x0000a4000c1e1b00 */
[----:B0-----:R-:W-:-:S05]  /*0260*/  IMAD.WIDE R20, R14, 0x8, R20 ;  /* 0x000000080e147825 */ /* 0x001fca00078e0214 */
[----:B------:R0:W3:Y:S01]  /*0270*/  LDG.E.64 R8, desc[UR6][R20.64] ;  /* 0x0000000614087981 */ /* 0x0000e2000c1e1b00 */
[----:B----4-:R-:W-:Y:S01]  /*0280*/  DFMA R4, R12, R4, R22 ;  /* 0x000000040c04722b */ /* 0x010fe20000000016 */
[----:B------:R-:W-:-:S07]  /*0290*/  IMAD.WIDE R12, R14, 0x8, R20 ;  /* 0x000000080e0c7825 */ /* 0x000fce00078e0214 */
[----:B0-----:R-:W-:Y:S01]  /*02a0*/  DFMA R20, R24, R6, R4 ;  /* 0x000000061814722b */ /* 0x001fe20000000004 */
[----:B------:R-:W4:Y:S01]  /*02b0*/  LDG.E.64 R24, desc[UR6][R12.64] ;  /* 0x000000060c187981 */ /* 0x000f22000c1e1b00 */
[----:B------:R-:W-:-:S03]  /*02c0*/  IMAD.WIDE R22, R14, 0x8, R12 ;  /* 0x000000080e167825 */ /* 0x000fc600078e020c */
[----:B------:R-:W0:Y:S04]  /*02d0*/  LDS.128 R4, [UR4+0x20] ;  /* 0x00002004ff047984 */ /* 0x000e280008000c00 */
[----:B------:R-:W4:Y:S01]  /*02e0*/  LDG.E.64 R12, desc[UR6][R22.64] ;  /* 0x00000006160c7981 */ /* 0x000f22000c1e1b00 */
[----:B------:R-:W-:-:S05]  /*02f0*/  IMAD.WIDE R28, R14, 0x8, R22 ;  /* 0x000000080e1c7825 */ /* 0x000fca00078e0216 */
[----:B------:R1:W4:Y:S02]  /*0300*/  LDG.E.64 R22, desc[UR6][R28.64] ;  /* 0x000000061c167981 */ /* 0x000324000c1e1b00 */
[----:B-1----:R-:W-:Y:S01]  /*0310*/  IMAD.WIDE R28, R14, 0x8, R28 ;  /* 0x000000080e1c7825 */ /* 0x002fe200078e021c */
[----:B0-----:R-:W-:-:S08]  /*0320*/  DFMA R4, R26, R4, R20 ;  /* 0x000000041a04722b */ /* 0x001fd00000000014 */
[----:B------:R-:W-:Y:S01]  /*0330*/  DFMA R20, R2, R6, R4 ;  /* 0x000000060214722b */ /* 0x000fe20000000004 */
[----:B------:R-:W4:Y:S04]  /*0340*/  LDG.E.64 R2, desc[UR6][R28.64] ;  /* 0x000000061c027981 */ /* 0x000f28000c1e1b00 */
[----:B------:R-:W0:Y:S01]  /*0350*/  LDS.128 R4, [UR4+0x30] ;  /* 0x00003004ff047984 */ /* 0x000e220008000c00 */
[----:B------:R-:W-:Y:S02]  /*0360*/  IMAD.WIDE R26, R14, 0x8, R28 ;  /* 0x000000080e1a7825 */ /* 0x000fe400078e021c */
[----:B0-----:R-:W-:-:S03]  /*0370*/  DFMA R18, R18, R4, R20 ;  /* 0x000000041212722b */ /* 0x001fc60000000014 */
[----:B------:R0:W4:Y:S05]  /*0380*/  LDG.E.64 R20, desc[UR6][R26.64] ;  /* 0x000000061a147981 */ /* 0x00012a000c1e1b00 */
[----:B------:R-:W-:Y:S01]  /*0390*/  DFMA R18, R10, R6, R18 ;  /* 0x000000060a12722b */ /* 0x000fe20000000012 */
[----:B------:R-:W2:Y:S01]  /*03a0*/  LDS.128 R4, [UR4+0x40] ;  /* 0x00004004ff047984 */ /* 0x000ea20008000c00 */
[----:B0-----:R-:W-:-:S05]  /*03b0*/  IMAD.WIDE R26, R14, 0x8, R26 ;  /* 0x000000080e1a7825 */ /* 0x001fca00078e021a */
[----:B------:R-:W4:Y:S01]  /*03c0*/  LDG.E.64 R10, desc[UR6][R26.64] ;  /* 0x000000061a0a7981 */ /* 0x000f22000c1e1b00 */
[C---:B------:R-:W-:Y:S01]  /*03d0*/  IMAD.WIDE R28, R14.reuse, 0x8, R26 ;  /* 0x000000080e1c7825 */ /* 0x040fe200078e021a */
[----:B--2---:R-:W-:Y:S02]  /*03e0*/  DFMA R4, R16, R4, R18 ;  /* 0x000000041004722b */ /* 0x004fe40000000012 */
[----:B------:R-:W4:Y:S06]  /*03f0*/  LDS.128 R16, [UR4+0x50] ;  /* 0x00005004ff107984 */ /* 0x000f2c0008000c00 */
[----:B---3--:R-:W-:Y:S01]  /*0400*/  DFMA R4, R8, R6, R4 ;  /* 0x000000060804722b */ /* 0x008fe20000000004 */
[----:B------:R0:W2:Y:S02]  /*0410*/  LDG.E.64 R8, desc[UR6][R28.64] ;  /* 0x000000061c087981 */ /* 0x0000a4000c1e1b00 */
[----:B0-----:R-:W-:-:S05]  /*0420*/  IMAD.WIDE R28, R14, 0x8, R28 ;  /* 0x000000080e1c7825 */ /* 0x001fca00078e021c */
[----:B----4-:R-:W-:Y:S02]  /*0430*/  DFMA R26, R24, R16, R4 ;  /* 0x00000010181a722b */ /* 0x010fe40000000004 */
[----:B------:R-:W0:Y:S04]  /*0440*/  LDS.128 R4, [UR4+0x60] ;  /* 0x00006004ff047984 */ /* 0x000e280008000c00 */
[----:B------:R-:W3:Y:S01]  /*0450*/  LDG.E.64 R16, desc[UR6][R28.64] ;  /* 0x000000061c107981 */ /* 0x000ee2000c1e1b00 */
[----:B------:R-:W-:Y:S01]  /*0460*/  IMAD.WIDE R24, R14, 0x8, R28 ;  /* 0x000000080e187825 */ /* 0x000fe200078e021c */
[----:B------:R-:W-:-:S04]  /*0470*/  DFMA R26, R12, R18, R26 ;  /* 0x000000120c1a722b */ /* 0x000fc8000000001a */
        /* <DEDUP_REMOVED lines=8> */
[----:B------:R-:W-:-:S05]  /*0500*/  IMAD.WIDE R26, R14, 0x8, R18 ;  /* 0x000000080e1a7825 */ /* 0x000fca00078e0212 */
[----:B------:R1:W4:Y:S02]  /*0510*/  LDG.E.64 R22, desc[UR6][R26.64] ;  /* 0x000000061a167981 */ /* 0x000324000c1e1b00 */
[----:B-1----:R-:W-:Y:S01]  /*0520*/  IMAD.WIDE R26, R14, 0x8, R26 ;  /* 0x000000080e1a7825 */ /* 0x002fe200078e021a */
[----:B0-----:R-:W-:-:S04]  /*0530*/  DFMA R4, R20, R4, R28 ;  /* 0x000000041404722b */ /* 0x001fc8000000001c */
[----:B------:R-:W4:Y:S04]  /*0540*/  LDG.E.64 R20, desc[UR6][R26.64] ;  /* 0x000000061a147981 */ /* 0x000f28000c1e1b00 */
[----:B------:R-:W-:Y:S02]  /*0550*/  DFMA R10, R10, R6, R4 ;  /* 0x000000060a0a722b */ /* 0x000fe40000000004 */
[----:B------:R-:W2:Y:S01]  /*0560*/  LDS.128 R4, [UR4+0x80] ;  /* 0x00008004ff047984 */ /* 0x000ea20008000c00 */
[----:B------:R-:W-:-:S05]  /*0570*/  IMAD.WIDE R28, R14, 0x8, R26 ;  /* 0x000000080e1c7825 */ /* 0x000fca00078e021a */
[----:B------:R0:W4:Y:S02]  /*0580*/  LDG.E.64 R18, desc[UR6][R28.64] ;  /* 0x000000061c127981 */ /* 0x000124000c1e1b00 */
[----:B0-----:R-:W-:-:S04]  /*0590*/  IMAD.WIDE R28, R14, 0x8, R28 ;  /* 0x000000080e1c7825 */ /* 0x001fc800078e021c */
[----:B------:R-:W-:Y:S01]  /*05a0*/  IMAD.WIDE R26, R14, 0x8, R28 ;  /* 0x000000080e1a7825 */ /* 0x000fe200078e021c */
[----:B--2---:R-:W-:Y:S01]  /*05b0*/  DFMA R4, R8, R4, R10 ;  /* 0x000000040804722b */ /* 0x004fe2000000000a */
[----:B------:R-:W4:Y:S07]  /*05c0*/  LDS.128 R8, [UR4+0x90] ;  /* 0x00009004ff087984 */ /* 0x000f2e0008000c00 */
[----:B---3--:R-:W-:Y:S01]  /*05d0*/  DFMA R4, R16, R6, R4 ;  /* 0x000000061004722b */ /* 0x008fe20000000004 */
[----:B------:R0:W2:Y:S07]  /*05e0*/  LDG.E.64 R16, desc[UR6][R26.64] ;  /* 0x000000061a107981 */ /* 0x0000ae000c1e1b00 */
[----:B----4-:R-:W-:-:S02]  /*05f0*/  DFMA R8, R12, R8, R4 ;  /* 0x000000080c08722b */ /* 0x010fc40000000004 */
[----:B------:R-:W1:Y:S04]  /*0600*/  LDS.128 R4, [UR4+0xa0] ;  /* 0x0000a004ff047984 */ /* 0x000e680008000c00 */
[----:B------:R3:W4:Y:S02]  /*0610*/  LDG.E.64 R12, desc[UR6][R28.64] ;  /* 0x000000061c0c7981 */ /* 0x000724000c1e1b00 */
[----:B------:R-:W-:Y:S01]  /*0620*/  DFMA R8, R24, R10, R8 ;  /* 0x0000000a1808722b */ /* 0x000fe20000000008 */
[----:B0-----:R-:W-:-:S05]  /*0630*/  IMAD.WIDE R26, R14, 0x8, R26 ;  /* 0x000000080e1a7825 */ /* 0x001fca00078e021a */
[----:B------:R0:W2:Y:S01]  /*0640*/  LDG.E.64 R24, desc[UR6][R26.64] ;  /* 0x000000061a187981 */ /* 0x0000a2000c1e1b00 */
[C---:B---3--:R-:W-:Y:S01]  /*0650*/  IMAD.WIDE R28, R14.reuse, 0x8, R26 ;  /* 0x000000080e1c7825 */ /* 0x048fe200078e021a */
[----:B-1----:R-:W-:Y:S02]  /*0660*/  DFMA R4, R2, R4, R8 ;  /* 0x000000040204722b */ /* 0x002fe40000000008 */
[----:B------:R-:W1:Y:S01]  /*0670*/  LDS.128 R8, [UR4+0xb0] ;  /* 0x0000b004ff087984 */ /* 0x000e620008000c00 */
[----:B0-----:R-:W-:-:S03]  /*0680*/  IMAD.WIDE R26, R14, 0x8, R28 ;  /* 0x000000080e1a7825 */ /* 0x001fc600078e021c */
[----:B------:R-:W3:Y:S02]  /*0690*/  LDG.E.64 R2, desc[UR6][R28.64] ;  /* 0x000000061c027981 */ /* 0x000ee4000c1e1b00 */
[----:B------:R-:W-:Y:S02]  /*06a0*/  DFMA R22, R22, R6, R4 ;  /* 0x000000061616722b */ /* 0x000fe40000000004 */
[----:B------:R0:W3:Y:S02]  /*06b0*/  LDG.E.64 R4, desc[UR6][R26.64] ;  /* 0x000000061a047981 */ /* 0x0000e4000c1e1b00 */
[----:B0-----:R-:W-:-:S05]  /*06c0*/  IMAD.WIDE R26, R14, 0x8, R26 ;  /* 0x000000080e1a7825 */ /* 0x001fca00078e021a */
[----:B------:R-:W3:Y:S01]  /*06d0*/  LDG.E.64 R6, desc[UR6][R26.64] ;  /* 0x000000061a067981 */ /* 0x000ee2000c1e1b00 */
[----:B------:R-:W-:Y:S01]  /*06e0*/  IMAD.WIDE R28, R14, 0x8, R26 ;  /* 0x000000080e1c7825 */ /* 0x000fe200078e021a */
[----:B-1----:R-:W-:-:S03]  /*06f0*/  DFMA R8, R20, R8, R22 ;  /* 0x000000081408722b */ /* 0x002fc60000000016 */
[----:B------:R-:W-:Y:S01]  /*0700*/  IMAD.WIDE R20, R14, 0x8, R28 ;  /* 0x000000080e147825 */ /* 0x000fe200078e021c */
[----:B------:R0:W5:Y:S05]  /*0710*/  LDG.E.64 R22, desc[UR6][R28.64] ;  /* 0x000000061c167981 */ /* 0x00016a000c1e1b00 */
[----:B------:R-:W5:Y:S01]  /*0720*/  LDG.E.64 R20, desc[UR6][R20.64] ;  /* 0x0000000614147981 */ /* 0x000f62000c1e1b00 */
[----:B------:R-:W-:-:S03]  /*0730*/  DFMA R18, R18, R10, R8 ;  /* 0x0000000a1212722b */ /* 0x000fc60000000008 */
[----:B------:R-:W4:Y:S05]  /*0740*/  LDS.128 R8, [UR4+0xc0] ;  /* 0x0000c004ff087984 */ /* 0x000f2a0008000c00 */
[----:B----4-:R-:W-:Y:S01]  /*0750*/  DFMA R8, R12, R8, R18 ;  /* 0x000000080c08722b */ /* 0x010fe20000000012 */
[----:B------:R-:W1:Y:S07]  /*0760*/  LDS.128 R12, [UR4+0xd0] ;  /* 0x0000d004ff0c7984 */ /* 0x000e6e0008000c00 */
[----:B--2---:R-:W-:Y:S01]  /*0770*/  DFMA R8, R16, R10, R8 ;  /* 0x0000000a1008722b */ /* 0x004fe20000000008 */
[----:B------:R-:W2:Y:S07]  /*0780*/  LDS.128 R16, [UR4+0xe0] ;  /* 0x0000e004ff107984 */ /* 0x000eae0008000c00 */
[----:B-1----:R-:W-:-:S02]  /*0790*/  DFMA R12, R24, R12, R8 ;  /* 0x0000000c180c722b */ /* 0x002fc40000000008 */
[----:B------:R-:W1:Y:S01]  /*07a0*/  LDS.128 R8, [UR4+0xf0] ;  /* 0x0000f004ff087984 */ /* 0x000e620008000c00 */
[----:B------:R-:W4:Y:S05]  /*07b0*/  LDCU UR4, c[0x0][0x380] ;  /* 0x00007000ff0477ac */ /* 0x000f2a0008000800 */
[----:B---3--:R-:W-:-:S08]  /*07c0*/  DFMA R2, R2, R14, R12 ;  /* 0x0000000e0202722b */ /* 0x008fd0000000000c */
[----:B--2---:R-:W-:Y:S01]  /*07d0*/  DFMA R2, R4, R16, R2 ;  /* 0x000000100402722b */ /* 0x004fe20000000002 */
[----:B----4-:R-:W-:-:S07]  /*07e0*/  ISETP.GE.AND P0, PT, R0, UR4, PT ;  /* 0x0000000400007c0c */ /* 0x010fce000bf06270 */
[----:B------:R-:W-:-:S06]  /*07f0*/  DFMA R2, R6, R18, R2 ;  /* 0x000000120602722b */ /* 0x000fcc0000000002 */
[----:B0-----:R-:W-:Y:S05]  /*0800*/  @P0 EXIT ;  /* 0x000000000000094d */ /* 0x001fea0003800000 */
[----:B------:R-:W0:Y:S01]  /*0810*/  LDC.64 R4, c[0x0][0x3a8] ;  /* 0x0000ea00ff047b82 */ /* 0x000e220000000a00 */
[----:B------:R-:W2:Y:S01]  /*0820*/  LDCU.64 UR4, c[0x0][0x388] ;  /* 0x00007100ff0477ac */ /* 0x000ea20008000a00 */
[----:B-1---5:R-:W-:-:S08]  /*0830*/  DFMA R2, R22, R8, R2 ;  /* 0x000000081602722b */ /* 0x022fd00000000002 */
[----:B------:R-:W-:-:S08]  /*0840*/  DFMA R2, R20, R10, R2 ;  /* 0x0000000a1402722b */ /* 0x000fd00000000002 */
[----:B--2---:R-:W-:Y:S01]  /*0850*/  DMUL R2, R2, UR4 ;  /* 0x0000000402027c28 */ /* 0x004fe20008000000 */
[----:B0-----:R-:W-:-:S06]  /*0860*/  IMAD.WIDE R4, R0, 0x8, R4 ;  /* 0x0000000800047825 */ /* 0x001fcc00078e0204 */
[----:B------:R-:W-:Y:S01]  /*0870*/  STG.E.64 desc[UR6][R4.64], R2 ;  /* 0x0000000204007986 */ /* 0x000fe2000c101b06 */
[----:B------:R-:W-:Y:S05]  /*0880*/  EXIT ;  /* 0x000000000000794d */ /* 0x000fea0003800000 */
.L_x_25:
        /* <DEDUP_REMOVED lines=15> */
.L_x_31:


//--------------------- .nv.shared._Z18diag_dtrtri_kernelccPdS_i --------------------------
	.section	.nv.shared._Z18diag_dtrtri_kernelccPdS_i,"aw",@nobits
	.sectionflags	@""
	.align	8
.nv.shared._Z18diag_dtrtri_kernelccPdS_i:
	.zero		9472


//--------------------- .nv.shared.reserved.0     --------------------------
	.section	.nv.shared.reserved.0,"aw",@nobits
	.weak		__nv_reservedSMEM_offset_0_alias
	.size		__nv_reservedSMEM_offset_0_alias, 0, 64
	.other		__nv_reservedSMEM_offset_0_alias,@"STO_CUDA_RESERVED_SHARED STV_DEFAULT"
__nv_reservedSMEM_offset_0_alias:
	.zero		0
	.zero		64


//--------------------- .nv.shared._Z22inplace_dgemm_kernel_NidPdiS_i --------------------------
	.section	.nv.shared._Z22inplace_dgemm_kernel_NidPdiS_i,"aw",@nobits
	.sectionflags	@""
	.align	8
.nv.shared._Z22inplace_dgemm_kernel_NidPdiS_i:
	.zero		13568


//--------------------- .nv.shared._Z22inplace_dgemm_kernel_TidPdiS_i --------------------------
	.section	.nv.shared._Z22inplace_dgemm_kernel_TidPdiS_i,"aw",@nobits
	.sectionflags	@""
	.align	8
.nv.shared._Z22inplace_dgemm_kernel_TidPdiS_i:
	.zero		13568


//--------------------- .nv.shared._Z15dgemvT32_kernelidPdiS_S_ --------------------------
	.section	.nv.shared._Z15dgemvT32_kernelidPdiS_S_,"aw",@nobits
	.sectionflags	@""
	.align	8
.nv.shared._Z15dgemvT32_kernelidPdiS_S_:
	.zero		9984


//--------------------- .nv.shared._Z14dgemv32_kernelidPdiS_S_ --------------------------
	.section	.nv.shared._Z14dgemv32_kernelidPdiS_S_,"aw",@nobits
	.sectionflags	@""
	.align	8
.nv.shared._Z14dgemv32_kernelidPdiS_S_:
	.zero		1280


//--------------------- .nv.constant0._Z18diag_dtrtri_kernelccPdS_i --------------------------
	.section	.nv.constant0._Z18diag_dtrtri_kernelccPdS_i,"a",@progbits
	.sectionflags	@""
	.align	4
.nv.constant0._Z18diag_dtrtri_kernelccPdS_i:
	.zero		924


//--------------------- .nv.constant0._Z22inplace_dgemm_kernel_NidPdiS_i --------------------------
	.section	.nv.constant0._Z22inplace_dgemm_kernel_NidPdiS_i,"a",@progbits
	.sectionflags	@""
	.align	4
.nv.constant0._Z22inplace_dgemm_kernel_NidPdiS_i:
	.zero		940


//--------------------- .nv.constant0._Z22inplace_dgemm_kernel_TidPdiS_i --------------------------
	.section	.nv.constant0._Z22inplace_dgemm_kernel_TidPdiS_i,"a",@progbits
	.sectionflags	@""
	.align	4
.nv.constant0._Z22inplace_dgemm_kernel_TidPdiS_i:
	.zero		940


//--------------------- .nv.constant0._Z15dgemvT32_kernelidPdiS_S_ --------------------------
	.section	.nv.constant0._Z15dgemvT32_kernelidPdiS_S_,"a",@progbits
	.sectionflags	@""
	.align	4
.nv.constant0._Z15dgemvT32_kernelidPdiS_S_:
	.zero		944


//--------------------- .nv.constant0._Z14dgemv32_kernelidPdiS_S_ --------------------------
	.section	.nv.constant0._Z14dgemv32_kernelidPdiS_S_,"a",@progbits
	.sectionflags	@""
	.align	4
.nv.constant0._Z14dgemv32_kernelidPdiS_S_:
	.zero		944


//--------------------- SYMBOLS --------------------------

	.type		.nv.reservedSmem.offset0,@object
	.size		.nv.reservedSmem.offset0,0x4
	.type		.nv.reservedSmem.cap,@object
	.size		.nv.reservedSmem.cap,0x4
